//
// Generated by NVIDIA NVVM Compiler
//
// Compiler Build ID: CL-36424714
// Cuda compilation tools, release 13.0, V13.0.88
// Based on NVVM 20.0.0
//

.version 9.0
.target sm_100
.address_size 64

	// .globl	_Z11gemm_kernelIiiLi16ELi16EEvPT_S1_PT0_iii
// _ZZ11gemm_kernelIiiLi16ELi16EEvPT_S1_PT0_iiiE6a_tile has been demoted
// _ZZ11gemm_kernelIiiLi16ELi16EEvPT_S1_PT0_iiiE6b_tile has been demoted

.visible .entry _Z11gemm_kernelIiiLi16ELi16EEvPT_S1_PT0_iii(
	.param .u64 .ptr .align 1 _Z11gemm_kernelIiiLi16ELi16EEvPT_S1_PT0_iii_param_0,
	.param .u64 .ptr .align 1 _Z11gemm_kernelIiiLi16ELi16EEvPT_S1_PT0_iii_param_1,
	.param .u64 .ptr .align 1 _Z11gemm_kernelIiiLi16ELi16EEvPT_S1_PT0_iii_param_2,
	.param .u32 _Z11gemm_kernelIiiLi16ELi16EEvPT_S1_PT0_iii_param_3,
	.param .u32 _Z11gemm_kernelIiiLi16ELi16EEvPT_S1_PT0_iii_param_4,
	.param .u32 _Z11gemm_kernelIiiLi16ELi16EEvPT_S1_PT0_iii_param_5
)
{
	.reg .pred 	%p<21>;
	.reg .b32 	%r<271>;
	.reg .b64 	%rd<23>;
	// demoted variable
	.shared .align 4 .b8 _ZZ11gemm_kernelIiiLi16ELi16EEvPT_S1_PT0_iiiE6a_tile[8256];
	// demoted variable
	.shared .align 4 .b8 _ZZ11gemm_kernelIiiLi16ELi16EEvPT_S1_PT0_iiiE6b_tile[8256];
	ld.param.u64 	%rd4, [_Z11gemm_kernelIiiLi16ELi16EEvPT_S1_PT0_iii_param_0];
	ld.param.u64 	%rd5, [_Z11gemm_kernelIiiLi16ELi16EEvPT_S1_PT0_iii_param_1];
	ld.param.u64 	%rd6, [_Z11gemm_kernelIiiLi16ELi16EEvPT_S1_PT0_iii_param_2];
	ld.param.u32 	%r66, [_Z11gemm_kernelIiiLi16ELi16EEvPT_S1_PT0_iii_param_4];
	ld.param.u32 	%r67, [_Z11gemm_kernelIiiLi16ELi16EEvPT_S1_PT0_iii_param_5];
	cvta.to.global.u64 	%rd1, %rd6;
	shr.s32 	%r68, %r66, 31;
	shr.u32 	%r69, %r68, 28;
	add.s32 	%r70, %r66, %r69;
	shr.s32 	%r71, %r70, 4;
	mov.u32 	%r72, %ctaid.x;
	div.u32 	%r1, %r72, %r71;
	mul.lo.s32 	%r73, %r1, %r71;
	sub.s32 	%r2, %r72, %r73;
	mov.u32 	%r269, %tid.x;
	shl.b32 	%r4, %r67, 4;
	setp.ge.s32 	%p1, %r269, %r4;
	@%p1 bra 	$L__BB0_5;
	shl.b32 	%r5, %r1, 4;
	mov.u32 	%r6, %ntid.x;
	cvta.to.global.u64 	%rd2, %rd4;
	mov.u32 	%r250, %r269;
$L__BB0_2:
	div.s32 	%r74, %r250, %r67;
	add.s32 	%r75, %r74, %r5;
	mul.lo.s32 	%r76, %r74, %r67;
	sub.s32 	%r77, %r250, %r76;
	mad.lo.s32 	%r78, %r75, %r67, %r77;
	mul.wide.s32 	%rd7, %r78, 4;
	add.s64 	%rd8, %rd2, %rd7;
	ld.global.u32 	%r79, [%rd8];
	mov.u32 	%r80, _ZZ11gemm_kernelIiiLi16ELi16EEvPT_S1_PT0_iiiE6a_tile;
	mad.lo.s32 	%r81, %r74, 516, %r80;
	shl.b32 	%r82, %r77, 2;
	add.s32 	%r83, %r81, %r82;
	st.shared.u32 	[%r83], %r79;
	add.s32 	%r250, %r250, %r6;
	setp.lt.s32 	%p2, %r250, %r4;
	@%p2 bra 	$L__BB0_2;
	shl.b32 	%r7, %r2, 4;
	cvta.to.global.u64 	%rd3, %rd5;
	mov.u32 	%r251, %r269;
$L__BB0_4:
	shr.s32 	%r84, %r251, 31;
	shr.u32 	%r85, %r84, 28;
	add.s32 	%r86, %r251, %r85;
	shr.s32 	%r87, %r86, 4;
	and.b32  	%r88, %r86, -16;
	sub.s32 	%r89, %r251, %r88;
	add.s32 	%r90, %r89, %r7;
	mad.lo.s32 	%r91, %r87, %r66, %r90;
	mul.wide.s32 	%rd9, %r91, 4;
	add.s64 	%rd10, %rd3, %rd9;
	ld.global.u32 	%r92, [%rd10];
	shl.b32 	%r93, %r87, 6;
	mov.u32 	%r94, _ZZ11gemm_kernelIiiLi16ELi16EEvPT_S1_PT0_iiiE6b_tile;
	add.s32 	%r95, %r94, %r93;
	shl.b32 	%r96, %r89, 2;
	add.s32 	%r97, %r95, %r96;
	st.shared.u32 	[%r97], %r92;
	add.s32 	%r251, %r251, %r6;
	setp.lt.s32 	%p3, %r251, %r4;
	@%p3 bra 	$L__BB0_4;
$L__BB0_5:
	bar.sync 	0;
	shl.b32 	%r12, %r1, 4;
	shl.b32 	%r13, %r2, 4;
	setp.gt.u32 	%p4, %r269, 255;
	@%p4 bra 	$L__BB0_27;
	setp.lt.s32 	%p5, %r67, 1;
	mov.u32 	%r14, %ntid.x;
	@%p5 bra 	$L__BB0_22;
	and.b32  	%r15, %r67, 15;
	add.s32 	%r16, %r15, -1;
	and.b32  	%r17, %r67, 7;
	add.s32 	%r18, %r17, -1;
	and.b32  	%r19, %r67, 2147483632;
	and.b32  	%r20, %r67, 3;
	neg.s32 	%r21, %r19;
$L__BB0_8:
	setp.lt.u32 	%p11, %r67, 16;
	shr.u32 	%r23, %r269, 4;
	and.b32  	%r24, %r269, 15;
	mov.b32 	%r261, 0;
	mov.u32 	%r266, %r261;
	@%p11 bra 	$L__BB0_11;
	mov.u32 	%r140, _ZZ11gemm_kernelIiiLi16ELi16EEvPT_S1_PT0_iiiE6a_tile;
	mad.lo.s32 	%r141, %r23, 516, %r140;
	add.s32 	%r254, %r141, 32;
	shl.b32 	%r142, %r24, 2;
	mov.u32 	%r143, _ZZ11gemm_kernelIiiLi16ELi16EEvPT_S1_PT0_iiiE6b_tile;
	add.s32 	%r144, %r143, %r142;
	add.s32 	%r253, %r144, 512;
	mov.b32 	%r266, 0;
	mov.u32 	%r255, %r21;
$L__BB0_10:
	.pragma "nounroll";
	ld.shared.u32 	%r145, [%r254+-32];
	ld.shared.u32 	%r146, [%r253+-512];
	mad.lo.s32 	%r147, %r146, %r145, %r266;
	ld.shared.u32 	%r148, [%r254+-28];
	ld.shared.u32 	%r149, [%r253+-448];
	mad.lo.s32 	%r150, %r149, %r148, %r147;
	ld.shared.u32 	%r151, [%r254+-24];
	ld.shared.u32 	%r152, [%r253+-384];
	mad.lo.s32 	%r153, %r152, %r151, %r150;
	ld.shared.u32 	%r154, [%r254+-20];
	ld.shared.u32 	%r155, [%r253+-320];
	mad.lo.s32 	%r156, %r155, %r154, %r153;
	ld.shared.u32 	%r157, [%r254+-16];
	ld.shared.u32 	%r158, [%r253+-256];
	mad.lo.s32 	%r159, %r158, %r157, %r156;
	ld.shared.u32 	%r160, [%r254+-12];
	ld.shared.u32 	%r161, [%r253+-192];
	mad.lo.s32 	%r162, %r161, %r160, %r159;
	ld.shared.u32 	%r163, [%r254+-8];
	ld.shared.u32 	%r164, [%r253+-128];
	mad.lo.s32 	%r165, %r164, %r163, %r162;
	ld.shared.u32 	%r166, [%r254+-4];
	ld.shared.u32 	%r167, [%r253+-64];
	mad.lo.s32 	%r168, %r167, %r166, %r165;
	ld.shared.u32 	%r169, [%r254];
	ld.shared.u32 	%r170, [%r253];
	mad.lo.s32 	%r171, %r170, %r169, %r168;
	ld.shared.u32 	%r172, [%r254+4];
	ld.shared.u32 	%r173, [%r253+64];
	mad.lo.s32 	%r174, %r173, %r172, %r171;
	ld.shared.u32 	%r175, [%r254+8];
	ld.shared.u32 	%r176, [%r253+128];
	mad.lo.s32 	%r177, %r176, %r175, %r174;
	ld.shared.u32 	%r178, [%r254+12];
	ld.shared.u32 	%r179, [%r253+192];
	mad.lo.s32 	%r180, %r179, %r178, %r177;
	ld.shared.u32 	%r181, [%r254+16];
	ld.shared.u32 	%r182, [%r253+256];
	mad.lo.s32 	%r183, %r182, %r181, %r180;
	ld.shared.u32 	%r184, [%r254+20];
	ld.shared.u32 	%r185, [%r253+320];
	mad.lo.s32 	%r186, %r185, %r184, %r183;
	ld.shared.u32 	%r187, [%r254+24];
	ld.shared.u32 	%r188, [%r253+384];
	mad.lo.s32 	%r189, %r188, %r187, %r186;
	ld.shared.u32 	%r190, [%r254+28];
	ld.shared.u32 	%r191, [%r253+448];
	mad.lo.s32 	%r266, %r191, %r190, %r189;
	add.s32 	%r255, %r255, 16;
	add.s32 	%r254, %r254, 64;
	add.s32 	%r253, %r253, 1024;
	setp.ne.s32 	%p12, %r255, 0;
	mov.u32 	%r261, %r19;
	@%p12 bra 	$L__BB0_10;
$L__BB0_11:
	setp.eq.s32 	%p13, %r15, 0;
	@%p13 bra 	$L__BB0_21;
	mov.u32 	%r193, _ZZ11gemm_kernelIiiLi16ELi16EEvPT_S1_PT0_iiiE6a_tile;
	mad.lo.s32 	%r38, %r23, 516, %r193;
	shl.b32 	%r194, %r24, 2;
	mov.u32 	%r195, _ZZ11gemm_kernelIiiLi16ELi16EEvPT_S1_PT0_iiiE6b_tile;
	add.s32 	%r39, %r195, %r194;
	setp.lt.u32 	%p14, %r16, 7;
	@%p14 bra 	$L__BB0_14;
	shl.b32 	%r196, %r261, 2;
	add.s32 	%r197, %r38, %r196;
	ld.shared.u32 	%r198, [%r197];
	shl.b32 	%r199, %r261, 6;
	add.s32 	%r200, %r39, %r199;
	ld.shared.u32 	%r201, [%r200];
	mad.lo.s32 	%r202, %r201, %r198, %r266;
	ld.shared.u32 	%r203, [%r197+4];
	ld.shared.u32 	%r204, [%r200+64];
	mad.lo.s32 	%r205, %r204, %r203, %r202;
	ld.shared.u32 	%r206, [%r197+8];
	ld.shared.u32 	%r207, [%r200+128];
	mad.lo.s32 	%r208, %r207, %r206, %r205;
	ld.shared.u32 	%r209, [%r197+12];
	ld.shared.u32 	%r210, [%r200+192];
	mad.lo.s32 	%r211, %r210, %r209, %r208;
	ld.shared.u32 	%r212, [%r197+16];
	ld.shared.u32 	%r213, [%r200+256];
	mad.lo.s32 	%r214, %r213, %r212, %r211;
	ld.shared.u32 	%r215, [%r197+20];
	ld.shared.u32 	%r216, [%r200+320];
	mad.lo.s32 	%r217, %r216, %r215, %r214;
	ld.shared.u32 	%r218, [%r197+24];
	ld.shared.u32 	%r219, [%r200+384];
	mad.lo.s32 	%r220, %r219, %r218, %r217;
	ld.shared.u32 	%r221, [%r197+28];
	ld.shared.u32 	%r222, [%r200+448];
	mad.lo.s32 	%r266, %r222, %r221, %r220;
	add.s32 	%r261, %r261, 8;
$L__BB0_14:
	setp.eq.s32 	%p15, %r17, 0;
	@%p15 bra 	$L__BB0_21;
	setp.lt.u32 	%p16, %r18, 3;
	@%p16 bra 	$L__BB0_17;
	shl.b32 	%r224, %r261, 2;
	add.s32 	%r225, %r38, %r224;
	ld.shared.u32 	%r226, [%r225];
	shl.b32 	%r227, %r261, 6;
	add.s32 	%r228, %r39, %r227;
	ld.shared.u32 	%r229, [%r228];
	mad.lo.s32 	%r230, %r229, %r226, %r266;
	ld.shared.u32 	%r231, [%r225+4];
	ld.shared.u32 	%r232, [%r228+64];
	mad.lo.s32 	%r233, %r232, %r231, %r230;
	ld.shared.u32 	%r234, [%r225+8];
	ld.shared.u32 	%r235, [%r228+128];
	mad.lo.s32 	%r236, %r235, %r234, %r233;
	ld.shared.u32 	%r237, [%r225+12];
	ld.shared.u32 	%r238, [%r228+192];
	mad.lo.s32 	%r266, %r238, %r237, %r236;
	add.s32 	%r261, %r261, 4;
$L__BB0_17:
	setp.eq.s32 	%p17, %r20, 0;
	@%p17 bra 	$L__BB0_21;
	setp.eq.s32 	%p18, %r20, 1;
	shl.b32 	%r239, %r261, 2;
	add.s32 	%r50, %r38, %r239;
	ld.shared.u32 	%r240, [%r50];
	shl.b32 	%r241, %r261, 6;
	add.s32 	%r51, %r39, %r241;
	ld.shared.u32 	%r242, [%r51];
	mad.lo.s32 	%r266, %r242, %r240, %r266;
	@%p18 bra 	$L__BB0_21;
	setp.eq.s32 	%p19, %r20, 2;
	ld.shared.u32 	%r243, [%r50+4];
	ld.shared.u32 	%r244, [%r51+64];
	mad.lo.s32 	%r266, %r244, %r243, %r266;
	@%p19 bra 	$L__BB0_21;
	ld.shared.u32 	%r245, [%r50+8];
	ld.shared.u32 	%r246, [%r51+128];
	mad.lo.s32 	%r266, %r246, %r245, %r266;
$L__BB0_21:
	add.s32 	%r247, %r23, %r12;
	add.s32 	%r248, %r24, %r13;
	mad.lo.s32 	%r249, %r247, %r66, %r248;
	mul.wide.s32 	%rd21, %r249, 4;
	add.s64 	%rd22, %rd1, %rd21;
	st.global.u32 	[%rd22], %r266;
	add.s32 	%r269, %r269, %r14;
	setp.lt.u32 	%p20, %r269, 256;
	@%p20 bra 	$L__BB0_8;
	bra.uni 	$L__BB0_27;
$L__BB0_22:
	add.s32 	%r98, %r269, %r14;
	max.u32 	%r99, %r98, 256;
	setp.lt.u32 	%p6, %r98, 256;
	selp.u32 	%r100, 1, 0, %p6;
	add.s32 	%r101, %r98, %r100;
	sub.s32 	%r102, %r99, %r101;
	div.u32 	%r103, %r102, %r14;
	add.s32 	%r57, %r103, %r100;
	and.b32  	%r104, %r57, 3;
	setp.eq.s32 	%p7, %r104, 3;
	@%p7 bra 	$L__BB0_25;
	add.s32 	%r106, %r57, 1;
	and.b32  	%r58, %r106, 3;
	mov.b32 	%r268, 0;
$L__BB0_24:
	.pragma "nounroll";
	and.b32  	%r107, %r269, 15;
	shr.u32 	%r108, %r269, 4;
	add.s32 	%r109, %r108, %r12;
	add.s32 	%r110, %r107, %r13;
	mad.lo.s32 	%r111, %r109, %r66, %r110;
	mul.wide.s32 	%rd11, %r111, 4;
	add.s64 	%rd12, %rd1, %rd11;
	mov.b32 	%r112, 0;
	st.global.u32 	[%rd12], %r112;
	add.s32 	%r269, %r269, %r14;
	add.s32 	%r268, %r268, 1;
	setp.ne.s32 	%p8, %r268, %r58;
	@%p8 bra 	$L__BB0_24;
$L__BB0_25:
	setp.lt.u32 	%p9, %r57, 3;
	@%p9 bra 	$L__BB0_27;
$L__BB0_26:
	and.b32  	%r113, %r269, 15;
	shr.u32 	%r114, %r269, 4;
	add.s32 	%r115, %r114, %r12;
	add.s32 	%r116, %r113, %r13;
	mad.lo.s32 	%r117, %r115, %r66, %r116;
	mul.wide.s32 	%rd13, %r117, 4;
	add.s64 	%rd14, %rd1, %rd13;
	mov.b32 	%r118, 0;
	st.global.u32 	[%rd14], %r118;
	add.s32 	%r119, %r269, %r14;
	and.b32  	%r120, %r119, 15;
	shr.u32 	%r121, %r119, 4;
	add.s32 	%r122, %r121, %r12;
	add.s32 	%r123, %r120, %r13;
	mad.lo.s32 	%r124, %r122, %r66, %r123;
	mul.wide.s32 	%rd15, %r124, 4;
	add.s64 	%rd16, %rd1, %rd15;
	st.global.u32 	[%rd16], %r118;
	add.s32 	%r125, %r119, %r14;
	and.b32  	%r126, %r125, 15;
	shr.u32 	%r127, %r125, 4;
	add.s32 	%r128, %r127, %r12;
	add.s32 	%r129, %r126, %r13;
	mad.lo.s32 	%r130, %r128, %r66, %r129;
	mul.wide.s32 	%rd17, %r130, 4;
	add.s64 	%rd18, %rd1, %rd17;
	st.global.u32 	[%rd18], %r118;
	add.s32 	%r131, %r125, %r14;
	and.b32  	%r132, %r131, 15;
	shr.u32 	%r133, %r131, 4;
	add.s32 	%r134, %r133, %r12;
	add.s32 	%r135, %r132, %r13;
	mad.lo.s32 	%r136, %r134, %r66, %r135;
	mul.wide.s32 	%rd19, %r136, 4;
	add.s64 	%rd20, %rd1, %rd19;
	st.global.u32 	[%rd20], %r118;
	add.s32 	%r269, %r131, %r14;
	setp.lt.u32 	%p10, %r269, 256;
	@%p10 bra 	$L__BB0_26;
$L__BB0_27:
	ret;

}


// ===== COMPILED SASS (sm_100) =====

	.target	sm_100

	.elftype	@"ET_EXEC"


//--------------------- .note.nv.tkinfo           --------------------------
	.section	.note.nv.tkinfo,"",@"SHT_NOTE"
	.sectionflags	@"SHF_NOTE_NV_TKINFO"
	.tkinfo
        /*0018*/ 	.word	0x00000002
        /*0030*/ 	.string	""
        /*0030*/ 	.string	"ptxas"
        /*0030*/ 	.string	"Cuda compilation tools, release 13.0, V13.0.88"
        /*0030*/ 	.string	"Build cuda_13.0.r13.0/compiler.36424714_0"
        /*0030*/ 	.string	"-arch sm_100 -m 64 "



//--------------------- .note.nv.cuinfo           --------------------------
	.section	.note.nv.cuinfo,"",@"SHT_NOTE"
	.sectionflags	@"SHF_NOTE_NV_CUINFO"
        /*0018*/ 	.short	0x0002
        /*001a*/ 	.short	0x0064
        /*001c*/ 	.short	0x0082
	.zero		2


//--------------------- .nv.info                  --------------------------
	.section	.nv.info,"",@"SHT_CUDA_INFO"
	.align	4


	//----- nvinfo : EIATTR_REGCOUNT
	.align		4
        /*0000*/ 	.byte	0x04, 0x2f
        /*0002*/ 	.short	(.L_1 - .L_0)
	.align		4
.L_0:
        /*0004*/ 	.word	index@(_Z11gemm_kernelIiiLi16ELi16EEvPT_S1_PT0_iii)
        /*0008*/ 	.word	0x0000001f


	//----- nvinfo : EIATTR_FRAME_SIZE
	.align		4
.L_1:
        /*000c*/ 	.byte	0x04, 0x11
        /*000e*/ 	.short	(.L_3 - .L_2)
	.align		4
.L_2:
        /*0010*/ 	.word	index@(_Z11gemm_kernelIiiLi16ELi16EEvPT_S1_PT0_iii)
        /*0014*/ 	.word	0x00000000


	//----- nvinfo : EIATTR_MIN_STACK_SIZE
	.align		4
.L_3:
        /*0018*/ 	.byte	0x04, 0x12
        /*001a*/ 	.short	(.L_5 - .L_4)
	.align		4
.L_4:
        /*001c*/ 	.word	index@(_Z11gemm_kernelIiiLi16ELi16EEvPT_S1_PT0_iii)
        /*0020*/ 	.word	0x00000000
.L_5:


//--------------------- .nv.compat                --------------------------
	.section	.nv.compat,"",@"SHT_CUDA_COMPAT_INFO"
	.align	4
        /*0000*/ 	.byte	0x02, 0x09, 0x00, 0x00, 0x02, 0x02, 0x01, 0x00, 0x02, 0x05, 0x05, 0x00, 0x03, 0x07, 0x01, 0x01
        /*0010*/ 	.byte	0x02, 0x03, 0x00, 0x00, 0x02, 0x06, 0x01, 0x00, 0x04, 0x0b, 0x08, 0x00, 0x09, 0x00, 0x00, 0x00
        /*0020*/ 	.byte	0x00, 0x00, 0x00, 0x00


//--------------------- .nv.info._Z11gemm_kernelIiiLi16ELi16EEvPT_S1_PT0_iii --------------------------
	.section	.nv.info._Z11gemm_kernelIiiLi16ELi16EEvPT_S1_PT0_iii,"",@"SHT_CUDA_INFO"
	.sectionflags	@""
	.align	4


	//----- nvinfo : EIATTR_CUDA_API_VERSION
	.align		4
        /*0000*/ 	.byte	0x04, 0x37
        /*0002*/ 	.short	(.L_7 - .L_6)
.L_6:
        /*0004*/ 	.word	0x00000082


	//----- nvinfo : EIATTR_KPARAM_INFO
	.align		4
.L_7:
        /*0008*/ 	.byte	0x04, 0x17
        /*000a*/ 	.short	(.L_9 - .L_8)
.L_8:
        /*000c*/ 	.word	0x00000000
        /*0010*/ 	.short	0x0005
        /*0012*/ 	.short	0x0020
        /*0014*/ 	.byte	0x00, 0xf0, 0x11, 0x00


	//----- nvinfo : EIATTR_KPARAM_INFO
	.align		4
.L_9:
        /*0018*/ 	.byte	0x04, 0x17
        /*001a*/ 	.short	(.L_11 - .L_10)
.L_10:
        /*001c*/ 	.word	0x00000000
        /*0020*/ 	.short	0x0004
        /*0022*/ 	.short	0x001c
        /*0024*/ 	.byte	0x00, 0xf0, 0x11, 0x00


	//----- nvinfo : EIATTR_KPARAM_INFO
	.align		4
.L_11:
        /*0028*/ 	.byte	0x04, 0x17
        /*002a*/ 	.short	(.L_13 - .L_12)
.L_12:
        /*002c*/ 	.word	0x00000000
        /*0030*/ 	.short	0x0003
        /*0032*/ 	.short	0x0018
        /*0034*/ 	.byte	0x00, 0xf0, 0x11, 0x00


	//----- nvinfo : EIATTR_KPARAM_INFO
	.align		4
.L_13:
        /*0038*/ 	.byte	0x04, 0x17
        /*003a*/ 	.short	(.L_15 - .L_14)
.L_14:
        /*003c*/ 	.word	0x00000000
        /*0040*/ 	.short	0x0002
        /*0042*/ 	.short	0x0010
        /*0044*/ 	.byte	0x00, 0xf5, 0x21, 0x00


	//----- nvinfo : EIATTR_KPARAM_INFO
	.align		4
.L_15:
        /*0048*/ 	.byte	0x04, 0x17
        /*004a*/ 	.short	(.L_17 - .L_16)
.L_16:
        /*004c*/ 	.word	0x00000000
        /*0050*/ 	.short	0x0001
        /*0052*/ 	.short	0x0008
        /*0054*/ 	.byte	0x00, 0xf5, 0x21, 0x00


	//----- nvinfo : EIATTR_KPARAM_INFO
	.align		4
.L_17:
        /*0058*/ 	.byte	0x04, 0x17
        /*005a*/ 	.short	(.L_19 - .L_18)
.L_18:
        /*005c*/ 	.word	0x00000000
        /*0060*/ 	.short	0x0000
        /*0062*/ 	.short	0x0000
        /*0064*/ 	.byte	0x00, 0xf5, 0x21, 0x00


	//----- nvinfo : EIATTR_SPARSE_MMA_MASK
	.align		4
.L_19:
        /*0068*/ 	.byte	0x03, 0x50
        /*006a*/ 	.short	0x0000


	//----- nvinfo : EIATTR_MAXREG_COUNT
	.align		4
        /*006c*/ 	.byte	0x03, 0x1b
        /*006e*/ 	.short	0x00ff


	//----- nvinfo : EIATTR_NUM_BARRIERS
	.align		4
        /*0070*/ 	.byte	0x02, 0x4c
        /*0072*/ 	.byte	0x01
	.zero		1


	//----- nvinfo : EIATTR_MERCURY_ISA_VERSION
	.align		4
        /*0074*/ 	.byte	0x03, 0x5f
        /*0076*/ 	.short	0x0101


	//----- nvinfo : EIATTR_VRC_CTA_INIT_COUNT
	.align		4
        /*0078*/ 	.byte	0x02, 0x4a
	.zero		1
	.zero		1


	//----- nvinfo : EIATTR_EXIT_INSTR_OFFSETS
	.align		4
        /*007c*/ 	.byte	0x04, 0x1c
        /*007e*/ 	.short	(.L_21 - .L_20)


	//   ....[0]....
.L_20:
        /*0080*/ 	.word	0x000006c0


	//   ....[1]....
        /*0084*/ 	.word	0x000011b0


	//   ....[2]....
        /*0088*/ 	.word	0x00001490


	//   ....[3]....
        /*008c*/ 	.word	0x00001680


	//----- nvinfo : EIATTR_CRS_STACK_SIZE
	.align		4
.L_21:
        /*0090*/ 	.byte	0x04, 0x1e
        /*0092*/ 	.short	(.L_23 - .L_22)
.L_22:
        /*0094*/ 	.word	0x00000000


	//----- nvinfo : EIATTR_CBANK_PARAM_SIZE
	.align		4
.L_23:
        /*0098*/ 	.byte	0x03, 0x19
        /*009a*/ 	.short	0x0024


	//----- nvinfo : EIATTR_PARAM_CBANK
	.align		4
        /*009c*/ 	.byte	0x04, 0x0a
        /*009e*/ 	.short	(.L_25 - .L_24)
	.align		4
.L_24:
        /*00a0*/ 	.word	index@(.nv.constant0._Z11gemm_kernelIiiLi16ELi16EEvPT_S1_PT0_iii)
        /*00a4*/ 	.short	0x0380
        /*00a6*/ 	.short	0x0024


	//----- nvinfo : EIATTR_SW_WAR
	.align		4
.L_25:
        /*00a8*/ 	.byte	0x04, 0x36
        /*00aa*/ 	.short	(.L_27 - .L_26)
.L_26:
        /*00ac*/ 	.word	0x00000008
.L_27:


//--------------------- .nv.callgraph             --------------------------
	.section	.nv.callgraph,"",@"SHT_CUDA_CALLGRAPH"
	.align	4
	.sectionentsize	8
	.align		4
        /*0000*/ 	.word	0x00000000
	.align		4
        /*0004*/ 	.word	0xffffffff
	.align		4
        /*0008*/ 	.word	0x00000000
	.align		4
        /*000c*/ 	.word	0xfffffffe
	.align		4
        /*0010*/ 	.word	0x00000000
	.align		4
        /*0014*/ 	.word	0xfffffffd
	.align		4
        /*0018*/ 	.word	0x00000000
	.align		4
        /*001c*/ 	.word	0xfffffffc


//--------------------- .text._Z11gemm_kernelIiiLi16ELi16EEvPT_S1_PT0_iii --------------------------
	.section	.text._Z11gemm_kernelIiiLi16ELi16EEvPT_S1_PT0_iii,"ax",@progbits
	.align	128
        .global         _Z11gemm_kernelIiiLi16ELi16EEvPT_S1_PT0_iii
        .type           _Z11gemm_kernelIiiLi16ELi16EEvPT_S1_PT0_iii,@function
        .size           _Z11gemm_kernelIiiLi16ELi16EEvPT_S1_PT0_iii,(.L_x_21 - _Z11gemm_kernelIiiLi16ELi16EEvPT_S1_PT0_iii)
        .other          _Z11gemm_kernelIiiLi16ELi16EEvPT_S1_PT0_iii,@"STO_CUDA_ENTRY STV_DEFAULT"
_Z11gemm_kernelIiiLi16ELi16EEvPT_S1_PT0_iii:
.text._Z11gemm_kernelIiiLi16ELi16EEvPT_S1_PT0_iii:
[----:B------:R-:W-:Y:S01]  /*0000*/  LDC R1, c[0x0][0x37c] ;  /* 0x0000df00ff017b82 */ /* 0x000fe20000000800 */
[----:B------:R-:W0:Y:S07]  /*0010*/  LDCU UR4, c[0x0][0x39c] ;  /* 0x00007380ff0477ac */ /* 0x000e2e0008000800 */
[----:B------:R-:W1:Y:S01]  /*0020*/  S2UR UR6, SR_CTAID.X ;  /* 0x00000000000679c3 */ /* 0x000e620000002500 */
[----:B------:R-:W-:Y:S01]  /*0030*/  BSSY.RECONVERGENT B0, `(.L_x_0) ;  /* 0x0000066000007945 */ /* 0x000fe20003800200 */
[----:B------:R-:W2:Y:S01]  /*0040*/  LDCU UR7, c[0x0][0x3a0] ;  /* 0x00007400ff0777ac */ /* 0x000ea20008000800 */
[----:B------:R-:W3:Y:S01]  /*0050*/  LDCU UR8, c[0x0][0x3a0] ;  /* 0x00007400ff0877ac */ /* 0x000ee20008000800 */
[----:B0-----:R-:W-:Y:S01]  /*0060*/  IMAD.U32 R4, RZ, RZ, UR4 ;  /* 0x00000004ff047e24 */ /* 0x001fe2000f8e00ff */
[----:B------:R-:W0:Y:S04]  /*0070*/  LDCU.64 UR4, c[0x0][0x358] ;  /* 0x00006b00ff0477ac */ /* 0x000e280008000a00 */
[----:B------:R-:W-:-:S04]  /*0080*/  SHF.R.S32.HI R3, RZ, 0x1f, R4 ;  /* 0x0000001fff037819 */ /* 0x000fc80000011404 */
[----:B------:R-:W-:-:S04]  /*0090*/  LEA.HI R3, R3, R4, RZ, 0x4 ;  /* 0x0000000403037211 */ /* 0x000fc800078f20ff */
[----:B------:R-:W-:-:S04]  /*00a0*/  SHF.R.S32.HI R0, RZ, 0x4, R3 ;  /* 0x00000004ff007819 */ /* 0x000fc80000011403 */
[----:B------:R-:W4:Y:S01]  /*00b0*/  I2F.U32.RP R5, R0 ;  /* 0x0000000000057306 */ /* 0x000f220000209000 */
[----:B------:R-:W-:Y:S02]  /*00c0*/  IADD3 R7, PT, PT, RZ, -R0, RZ ;  /* 0x80000000ff077210 */ /* 0x000fe40007ffe0ff */
[----:B------:R-:W-:-:S05]  /*00d0*/  ISETP.NE.U32.AND P2, PT, R0, RZ, PT ;  /* 0x000000ff0000720c */ /* 0x000fca0003f45070 */
[----:B----4-:R-:W4:Y:S02]  /*00e0*/  MUFU.RCP R5, R5 ;  /* 0x0000000500057308 */ /* 0x010f240000001000 */
[----:B----4-:R-:W-:-:S06]  /*00f0*/  VIADD R2, R5, 0xffffffe ;  /* 0x0ffffffe05027836 */ /* 0x010fcc0000000000 */
[----:B------:R4:W5:Y:S02]  /*0100*/  F2I.FTZ.U32.TRUNC.NTZ R3, R2 ;  /* 0x0000000200037305 */ /* 0x000964000021f000 */
[----:B----4-:R-:W-:Y:S02]  /*0110*/  IMAD.MOV.U32 R2, RZ, RZ, RZ ;  /* 0x000000ffff027224 */ /* 0x010fe400078e00ff */
[----:B-----5:R-:W-:-:S04]  /*0120*/  IMAD R7, R7, R3, RZ ;  /* 0x0000000307077224 */ /* 0x020fc800078e02ff */
[----:B------:R-:W-:Y:S02]  /*0130*/  IMAD.HI.U32 R3, R3, R7, R2 ;  /* 0x0000000703037227 */ /* 0x000fe400078e0002 */
[----:B------:R-:W4:Y:S04]  /*0140*/  S2R R2, SR_TID.X ;  /* 0x0000000000027919 */ /* 0x000f280000002100 */
[----:B-1----:R-:W-:-:S04]  /*0150*/  IMAD.HI.U32 R3, R3, UR6, RZ ;  /* 0x0000000603037c27 */ /* 0x002fc8000f8e00ff */
[----:B------:R-:W-:-:S04]  /*0160*/  IMAD.MOV R7, RZ, RZ, -R3 ;  /* 0x000000ffff077224 */ /* 0x000fc800078e0a03 */
[----:B------:R-:W-:-:S05]  /*0170*/  IMAD R5, R0, R7, UR6 ;  /* 0x0000000600057e24 */ /* 0x000fca000f8e0207 */
[----:B------:R-:W-:-:S13]  /*0180*/  ISETP.GE.U32.AND P0, PT, R5, R0, PT ;  /* 0x000000000500720c */ /* 0x000fda0003f06070 */
[----:B------:R-:W-:Y:S01]  /*0190*/  @P0 IADD3 R5, PT, PT, -R0, R5, RZ ;  /* 0x0000000500050210 */ /* 0x000fe20007ffe1ff */
[----:B------:R-:W-:-:S03]  /*01a0*/  @P0 VIADD R3, R3, 0x1 ;  /* 0x0000000103030836 */ /* 0x000fc60000000000 */
[----:B------:R-:W-:Y:S01]  /*01b0*/  ISETP.GE.U32.AND P1, PT, R5, R0, PT ;  /* 0x000000000500720c */ /* 0x000fe20003f26070 */
[----:B--2---:R-:W-:Y:S01]  /*01c0*/  IMAD.U32 R5, RZ, RZ, UR7 ;  /* 0x00000007ff057e24 */ /* 0x004fe2000f8e00ff */
[----:B------:R-:W1:Y:S03]  /*01d0*/  LDCU UR7, c[0x0][0x39c] ;  /* 0x00007380ff0777ac */ /* 0x000e660008000800 */
[----:B------:R-:W-:-:S05]  /*01e0*/  IMAD.SHL.U32 R9, R5, 0x10, RZ ;  /* 0x0000001005097824 */ /* 0x000fca00078e00ff */
[----:B----4-:R-:W-:-:S03]  /*01f0*/  ISETP.GE.AND P0, PT, R2, R9, PT ;  /* 0x000000090200720c */ /* 0x010fc60003f06270 */
[----:B------:R-:W-:Y:S02]  /*0200*/  @P1 IADD3 R3, PT, PT, R3, 0x1, RZ ;  /* 0x0000000103031810 */ /* 0x000fe40007ffe0ff */
[----:B------:R-:W-:-:S05]  /*0210*/  @!P2 LOP3.LUT R3, RZ, R0, RZ, 0x33, !PT ;  /* 0x00000000ff03a212 */ /* 0x000fca00078e33ff */
[----:B------:R-:W-:-:S04]  /*0220*/  IMAD.MOV R7, RZ, RZ, -R3 ;  /* 0x000000ffff077224 */ /* 0x000fc800078e0a03 */
[----:B------:R-:W-:Y:S01]  /*0230*/  IMAD R0, R0, R7, UR6 ;  /* 0x0000000600007e24 */ /* 0x000fe2000f8e0207 */
[----:B01-3--:R-:W-:Y:S06]  /*0240*/  @P0 BRA `(.L_x_1) ;  /* 0x0000000400100947 */ /* 0x00bfec0003800000 */
[----:B------:R-:W-:Y:S01]  /*0250*/  IABS R4, R5 ;  /* 0x0000000500047213 */ /* 0x000fe20000000000 */
[----:B------:R-:W0:Y:S01]  /*0260*/  S2R R14, SR_CgaCtaId ;  /* 0x00000000000e7919 */ /* 0x000e220000008800 */
[----:B------:R-:W1:Y:S01]  /*0270*/  LDC R8, c[0x0][0x360] ;  /* 0x0000d800ff087b82 */ /* 0x000e620000000800 */
[----:B------:R-:W-:Y:S01]  /*0280*/  MOV R13, 0x400 ;  /* 0x00000400000d7802 */ /* 0x000fe20000000f00 */
[----:B------:R-:W2:Y:S01]  /*0290*/  I2F.RP R12, R4 ;  /* 0x00000004000c7306 */ /* 0x000ea20000209400 */
[----:B------:R-:W-:Y:S01]  /*02a0*/  BSSY.RECONVERGENT B1, `(.L_x_2) ;  /* 0x0000028000017945 */ /* 0x000fe20003800200 */
[----:B------:R-:W-:Y:S02]  /*02b0*/  ISETP.NE.AND P0, PT, R5, RZ, PT ;  /* 0x000000ff0500720c */ /* 0x000fe40003f05270 */
[----:B------:R-:W-:Y:S02]  /*02c0*/  MOV R16, R2 ;  /* 0x0000000200107202 */ /* 0x000fe40000000f00 */
[----:B------:R-:W3:Y:S02]  /*02d0*/  LDC.64 R6, c[0x0][0x380] ;  /* 0x0000e000ff067b82 */ /* 0x000ee40000000a00 */
[----:B--2---:R-:W2:Y:S02]  /*02e0*/  MUFU.RCP R12, R12 ;  /* 0x0000000c000c7308 */ /* 0x004ea40000001000 */
[----:B--2---:R-:W-:-:S02]  /*02f0*/  IADD3 R10, PT, PT, R12, 0xffffffe, RZ ;  /* 0x0ffffffe0c0a7810 */ /* 0x004fc40007ffe0ff */
[----:B0-----:R-:W-:-:S04]  /*0300*/  LEA R12, R14, R13, 0x18 ;  /* 0x0000000d0e0c7211 */ /* 0x001fc800078ec0ff */
[----:B------:R0:W2:Y:S01]  /*0310*/  F2I.FTZ.U32.TRUNC.NTZ R11, R10 ;  /* 0x0000000a000b7305 */ /* 0x0000a2000021f000 */
[----:B------:R-:W-:Y:S01]  /*0320*/  LOP3.LUT R14, RZ, R5, RZ, 0x33, !PT ;  /* 0x00000005ff0e7212 */ /* 0x000fe200078e33ff */
[----:B0-----:R-:W-:Y:S02]  /*0330*/  IMAD.MOV.U32 R10, RZ, RZ, RZ ;  /* 0x000000ffff0a7224 */ /* 0x001fe400078e00ff */
[----:B--2---:R-:W-:-:S04]  /*0340*/  IMAD.MOV R15, RZ, RZ, -R11 ;  /* 0x000000ffff0f7224 */ /* 0x004fc800078e0a0b */
[----:B------:R-:W-:-:S04]  /*0350*/  IMAD R15, R15, R4, RZ ;  /* 0x000000040f0f7224 */ /* 0x000fc800078e02ff */
[----:B-1-3--:R-:W-:-:S07]  /*0360*/  IMAD.HI.U32 R13, R11, R15, R10 ;  /* 0x0000000f0b0d7227 */ /* 0x00afce00078e000a */
.L_x_3:
[----:B------:R-:W-:Y:S01]  /*0370*/  IABS R18, R16 ;  /* 0x0000001000127213 */ /* 0x000fe20000000000 */
[----:B------:R-:W-:-:S04]  /*0380*/  IMAD.U32 R5, RZ, RZ, UR8 ;  /* 0x00000008ff057e24 */ /* 0x000fc8000f8e00ff */
[----:B0-----:R-:W-:Y:S01]  /*0390*/  IMAD.HI.U32 R10, R13, R18, RZ ;  /* 0x000000120d0a7227 */ /* 0x001fe200078e00ff */
[----:B------:R-:W-:-:S03]  /*03a0*/  IABS R20, R5 ;  /* 0x0000000500147213 */ /* 0x000fc60000000000 */
[----:B------:R-:W-:-:S04]  /*03b0*/  IMAD.MOV R11, RZ, RZ, -R10 ;  /* 0x000000ffff0b7224 */ /* 0x000fc800078e0a0a */
[----:B------:R-:W-:-:S05]  /*03c0*/  IMAD R11, R20, R11, R18 ;  /* 0x0000000b140b7224 */ /* 0x000fca00078e0212 */
[----:B------:R-:W-:-:S13]  /*03d0*/  ISETP.GT.U32.AND P2, PT, R4, R11, PT ;  /* 0x0000000b0400720c */ /* 0x000fda0003f44070 */
[----:B------:R-:W-:Y:S01]  /*03e0*/  @!P2 IADD3 R11, PT, PT, R11, -R20, RZ ;  /* 0x800000140b0ba210 */ /* 0x000fe20007ffe0ff */
[----:B------:R-:W-:-:S03]  /*03f0*/  @!P2 VIADD R10, R10, 0x1 ;  /* 0x000000010a0aa836 */ /* 0x000fc60000000000 */
[----:B------:R-:W-:Y:S02]  /*0400*/  ISETP.GE.U32.AND P1, PT, R11, R4, PT ;  /* 0x000000040b00720c */ /* 0x000fe40003f26070 */
[----:B------:R-:W-:-:S04]  /*0410*/  LOP3.LUT R11, R16, R5, RZ, 0x3c, !PT ;  /* 0x00000005100b7212 */ /* 0x000fc800078e3cff */
[----:B------:R-:W-:-:S07]  /*0420*/  ISETP.GE.AND P3, PT, R11, RZ, PT ;  /* 0x000000ff0b00720c */ /* 0x000fce0003f66270 */
[----:B------:R-:W-:-:S06]  /*0430*/  @P1 VIADD R10, R10, 0x1 ;  /* 0x000000010a0a1836 */ /* 0x000fcc0000000000 */
[----:B------:R-:W-:-:S04]  /*0440*/  @!P3 IADD3 R10, PT, PT, -R10, RZ, RZ ;  /* 0x000000ff0a0ab210 */ /* 0x000fc80007ffe1ff */
[----:B------:R-:W-:-:S05]  /*0450*/  SEL R15, R14, R10, !P0 ;  /* 0x0000000a0e0f7207 */ /* 0x000fca0004000000 */
[--C-:B------:R-:W-:Y:S02]  /*0460*/  IMAD.MOV R17, RZ, RZ, -R15.reuse ;  /* 0x000000ffff117224 */ /* 0x100fe400078e0a0f */
[----:B------:R-:W-:Y:S02]  /*0470*/  IMAD R10, R3, 0x10, R15 ;  /* 0x00000010030a7824 */ /* 0x000fe400078e020f */
[----:B------:R-:W-:-:S04]  /*0480*/  IMAD R17, R5, R17, R16 ;  /* 0x0000001105117224 */ /* 0x000fc800078e0210 */
[----:B------:R-:W-:-:S04]  /*0490*/  IMAD R11, R10, R5, R17 ;  /* 0x000000050a0b7224 */ /* 0x000fc800078e0211 */
[----:B------:R-:W-:-:S06]  /*04a0*/  IMAD.WIDE R10, R11, 0x4, R6 ;  /* 0x000000040b0a7825 */ /* 0x000fcc00078e0206 */
[----:B------:R-:W2:Y:S01]  /*04b0*/  LDG.E R10, desc[UR4][R10.64] ;  /* 0x000000040a0a7981 */ /* 0x000ea2000c1e1900 */
[----:B------:R-:W-:Y:S02]  /*04c0*/  IMAD R18, R15, 0x204, R12 ;  /* 0x000002040f127824 */ /* 0x000fe400078e020c */
[----:B------:R-:W-:-:S03]  /*04d0*/  IMAD.IADD R16, R8, 0x1, R16 ;  /* 0x0000000108107824 */ /* 0x000fc600078e0210 */
[----:B------:R-:W-:Y:S02]  /*04e0*/  LEA R17, R17, R18, 0x2 ;  /* 0x0000001211117211 */ /* 0x000fe400078e10ff */
[----:B------:R-:W-:-:S03]  /*04f0*/  ISETP.GE.AND P1, PT, R16, R9, PT ;  /* 0x000000091000720c */ /* 0x000fc60003f26270 */
[----:B--2---:R0:W-:Y:S10]  /*0500*/  STS [R17], R10 ;  /* 0x0000000a11007388 */ /* 0x0041f40000000800 */
[----:B------:R-:W-:Y:S05]  /*0510*/  @!P1 BRA `(.L_x_3) ;  /* 0xfffffffc00949947 */ /* 0x000fea000383ffff */
[----:B------:R-:W-:Y:S05]  /*0520*/  BSYNC.RECONVERGENT B1 ;  /* 0x0000000000017941 */ /* 0x000fea0003800200 */
.L_x_2:
[----:B------:R-:W1:Y:S01]  /*0530*/  S2R R11, SR_CgaCtaId ;  /* 0x00000000000b7919 */ /* 0x000e620000008800 */
[----:B------:R-:W2:Y:S01]  /*0540*/  LDC.64 R6, c[0x0][0x388] ;  /* 0x0000e200ff067b82 */ /* 0x000ea20000000a00 */
[----:B------:R-:W-:Y:S01]  /*0550*/  MOV R4, 0x400 ;  /* 0x0000040000047802 */ /* 0x000fe20000000f00 */
[----:B------:R-:W-:-:S03]  /*0560*/  IMAD.MOV.U32 R12, RZ, RZ, R2 ;  /* 0x000000ffff0c7224 */ /* 0x000fc600078e0002 */
[----:B------:R-:W-:-:S04]  /*0570*/  IADD3 R4, PT, PT, R4, 0x2040, RZ ;  /* 0x0000204004047810 */ /* 0x000fc80007ffe0ff */
[----:B-1----:R-:W-:-:S07]  /*0580*/  LEA R14, R11, R4, 0x18 ;  /* 0x000000040b0e7211 */ /* 0x002fce00078ec0ff */
.L_x_4:
[----:B------:R-:W-:Y:S01]  /*0590*/  SHF.R.S32.HI R11, RZ, 0x1f, R12 ;  /* 0x0000001fff0b7819 */ /* 0x000fe2000001140c */
[----:B------:R-:W-:-:S03]  /*05a0*/  IMAD.U32 R4, RZ, RZ, UR7 ;  /* 0x00000007ff047e24 */ /* 0x000fc6000f8e00ff */
[----:B------:R-:W-:-:S04]  /*05b0*/  LEA.HI R11, R11, R12, RZ, 0x4 ;  /* 0x0000000c0b0b7211 */ /* 0x000fc800078f20ff */
[----:B------:R-:W-:-:S04]  /*05c0*/  LOP3.LUT R13, R11, 0xfffffff0, RZ, 0xc0, !PT ;  /* 0xfffffff00b0d7812 */ /* 0x000fc800078ec0ff */
[----:B-1----:R-:W-:Y:S02]  /*05d0*/  IADD3 R15, PT, PT, -R13, R12, RZ ;  /* 0x0000000c0d0f7210 */ /* 0x002fe40007ffe1ff */
[----:B------:R-:W-:Y:S02]  /*05e0*/  SHF.R.S32.HI R13, RZ, 0x4, R11 ;  /* 0x00000004ff0d7819 */ /* 0x000fe4000001140b */
[----:B0-----:R-:W-:-:S05]  /*05f0*/  LEA R10, R0, R15, 0x4 ;  /* 0x0000000f000a7211 */ /* 0x001fca00078e20ff */
[----:B------:R-:W-:-:S04]  /*0600*/  IMAD R11, R13, R4, R10 ;  /* 0x000000040d0b7224 */ /* 0x000fc800078e020a */
[----:B--2---:R-:W-:-:S06]  /*0610*/  IMAD.WIDE R10, R11, 0x4, R6 ;  /* 0x000000040b0a7825 */ /* 0x004fcc00078e0206 */
[----:B------:R-:W2:Y:S01]  /*0620*/  LDG.E R10, desc[UR4][R10.64] ;  /* 0x000000040a0a7981 */ /* 0x000ea2000c1e1900 */
[----:B------:R-:W-:Y:S02]  /*0630*/  IMAD R16, R13, 0x40, R14 ;  /* 0x000000400d107824 */ /* 0x000fe400078e020e */
[----:B------:R-:W-:-:S03]  /*0640*/  IMAD.IADD R12, R8, 0x1, R12 ;  /* 0x00000001080c7824 */ /* 0x000fc600078e020c */
[----:B------:R-:W-:Y:S02]  /*0650*/  LEA R15, R15, R16, 0x2 ;  /* 0x000000100f0f7211 */ /* 0x000fe400078e10ff */
[----:B------:R-:W-:-:S03]  /*0660*/  ISETP.GE.AND P0, PT, R12, R9, PT ;  /* 0x000000090c00720c */ /* 0x000fc60003f06270 */
[----:B--2---:R1:W-:Y:S10]  /*0670*/  STS [R15], R10 ;  /* 0x0000000a0f007388 */ /* 0x0043f40000000800 */
[----:B------:R-:W-:Y:S05]  /*0680*/  @!P0 BRA `(.L_x_4) ;  /* 0xfffffffc00c08947 */ /* 0x000fea000383ffff */
.L_x_1:
[----:B------:R-:W-:Y:S05]  /*0690*/  BSYNC.RECONVERGENT B0 ;  /* 0x0000000000007941 */ /* 0x000fea0003800200 */
.L_x_0:
[----:B------:R-:W-:Y:S01]  /*06a0*/  BAR.SYNC.DEFER_BLOCKING 0x0 ;  /* 0x0000000000007b1d */ /* 0x000fe20000010000 */
[----:B------:R-:W-:-:S13]  /*06b0*/  ISETP.GT.U32.AND P0, PT, R2, 0xff, PT ;  /* 0x000000ff0200780c */ /* 0x000fda0003f04070 */
[----:B------:R-:W-:Y:S05]  /*06c0*/  @P0 EXIT ;  /* 0x000000000000094d */ /* 0x000fea0003800000 */
[----:B------:R-:W-:Y:S01]  /*06d0*/  ISETP.GE.AND P0, PT, R5, 0x1, PT ;  /* 0x000000010500780c */ /* 0x000fe20003f06270 */
[----:B------:R-:W0:Y:S01]  /*06e0*/  LDCU UR6, c[0x0][0x360] ;  /* 0x00006c00ff0677ac */ /* 0x000e220008000800 */
[----:B------:R-:W-:-:S11]  /*06f0*/  SHF.L.U32 R3, R3, 0x4, RZ ;  /* 0x0000000403037819 */ /* 0x000fd600000006ff */
[----:B------:R-:W-:Y:S05]  /*0700*/  @!P0 BRA `(.L_x_5) ;  /* 0x0000000800ac8947 */ /* 0x000fea0003800000 */
[C---:B------:R-:W-:Y:S02]  /*0710*/  LOP3.LUT R22, R5.reuse, 0xf, RZ, 0xc0, !PT ;  /* 0x0000000f05167812 */ /* 0x040fe400078ec0ff */
[----:B------:R-:W-:-:S03]  /*0720*/  LOP3.LUT R23, R5, 0x7, RZ, 0xc0, !PT ;  /* 0x0000000705177812 */ /* 0x000fc600078ec0ff */
[----:B------:R-:W-:Y:S01]  /*0730*/  VIADD R4, R22, 0xffffffff ;  /* 0xffffffff16047836 */ /* 0x000fe20000000000 */
[----:B------:R-:W-:-:S04]  /*0740*/  IADD3 R6, PT, PT, R23, -0x1, RZ ;  /* 0xffffffff17067810 */ /* 0x000fc80007ffe0ff */
[----:B------:R-:W-:Y:S02]  /*0750*/  ISETP.GE.U32.AND P1, PT, R4, 0x7, PT ;  /* 0x000000070400780c */ /* 0x000fe40003f26070 */
[C---:B------:R-:W-:Y:S02]  /*0760*/  LOP3.LUT R4, R5.reuse, 0x7ffffff0, RZ, 0xc0, !PT ;  /* 0x7ffffff005047812 */ /* 0x040fe400078ec0ff */
[----:B------:R-:W-:Y:S02]  /*0770*/  ISETP.GE.U32.AND P0, PT, R6, 0x3, PT ;  /* 0x000000030600780c */ /* 0x000fe40003f06070 */
[----:B------:R-:W-:Y:S01]  /*0780*/  LOP3.LUT R5, R5, 0x3, RZ, 0xc0, !PT ;  /* 0x0000000305057812 */ /* 0x000fe200078ec0ff */
[----:B------:R-:W-:-:S10]  /*0790*/  IMAD.MOV R6, RZ, RZ, -R4 ;  /* 0x000000ffff067224 */ /* 0x000fd400078e0a04 */
.L_x_15:
[----:B--2---:R-:W2:Y:S01]  /*07a0*/  LDCU UR7, c[0x0][0x3a0] ;  /* 0x00007400ff0777ac */ /* 0x004ea20008000800 */
[----:B------:R-:W-:Y:S01]  /*07b0*/  HFMA2 R9, -RZ, RZ, 0, 0 ;  /* 0x00000000ff097431 */ /* 0x000fe200000001ff */
[----:B------:R-:W-:Y:S01]  /*07c0*/  SHF.R.U32.HI R8, RZ, 0x4, R2 ;  /* 0x00000004ff087819 */ /* 0x000fe20000011602 */
[----:B------:R-:W-:Y:S01]  /*07d0*/  IMAD.MOV.U32 R12, RZ, RZ, RZ ;  /* 0x000000ffff0c7224 */ /* 0x000fe200078e00ff */
[----:B------:R-:W-:Y:S01]  /*07e0*/  LOP3.LUT R7, R2, 0xf, RZ, 0xc0, !PT ;  /* 0x0000000f02077812 */ /* 0x000fe200078ec0ff */
[----:B--2---:R-:W-:-:S09]  /*07f0*/  UISETP.GE.U32.AND UP0, UPT, UR7, 0x10, UPT ;  /* 0x000000100700788c */ /* 0x004fd2000bf06070 */
[----:B------:R-:W-:Y:S05]  /*0800*/  BRA.U !UP0, `(.L_x_6) ;  /* 0x00000005080c7547 */ /* 0x000fea000b800000 */
[----:B-1----:R-:W1:Y:S01]  /*0810*/  S2R R10, SR_CgaCtaId ;  /* 0x00000000000a7919 */ /* 0x002e620000008800 */
[----:B------:R-:W-:Y:S01]  /*0820*/  MOV R9, 0x400 ;  /* 0x0000040000097802 */ /* 0x000fe20000000f00 */
[----:B------:R-:W-:Y:S01]  /*0830*/  BSSY.RECONVERGENT B0, `(.L_x_7) ;  /* 0x000003f000007945 */ /* 0x000fe20003800200 */
[----:B------:R-:W-:Y:S02]  /*0840*/  MOV R12, RZ ;  /* 0x000000ff000c7202 */ /* 0x000fe40000000f00 */
[----:B------:R-:W-:Y:S02]  /*0850*/  IADD3 R13, PT, PT, R9, 0x2040, RZ ;  /* 0x00002040090d7810 */ /* 0x000fe40007ffe0ff */
[C---:B-1----:R-:W-:Y:S02]  /*0860*/  LEA R11, R10.reuse, R9, 0x18 ;  /* 0x000000090a0b7211 */ /* 0x042fe400078ec0ff */
[----:B------:R-:W-:-:S03]  /*0870*/  LEA R10, R10, R13, 0x18 ;  /* 0x0000000d0a0a7211 */ /* 0x000fc600078ec0ff */
[----:B------:R-:W-:Y:S02]  /*0880*/  IMAD R11, R8, 0x204, R11 ;  /* 0x00000204080b7824 */ /* 0x000fe400078e020b */
[----:B------:R-:W-:Y:S02]  /*0890*/  IMAD R9, R7, 0x4, R10 ;  /* 0x0000000407097824 */ /* 0x000fe400078e020a */
[----:B------:R-:W-:Y:S01]  /*08a0*/  IMAD.MOV.U32 R10, RZ, RZ, R6 ;  /* 0x000000ffff0a7224 */ /* 0x000fe200078e0006 */
[----:B------:R-:W-:Y:S01]  /*08b0*/  IADD3 R11, PT, PT, R11, 0x20, RZ ;  /* 0x000000200b0b7810 */ /* 0x000fe20007ffe0ff */
[----:B------:R-:W-:-:S07]  /*08c0*/  VIADD R9, R9, 0x200 ;  /* 0x0000020009097836 */ /* 0x000fce0000000000 */
.L_x_8:
[----:B------:R-:W-:Y:S01]  /*08d0*/  LDS R15, [R11+-0x20] ;  /* 0xffffe0000b0f7984 */ /* 0x000fe20000000800 */
[----:B------:R-:W-:-:S03]  /*08e0*/  IADD3 R10, PT, PT, R10, 0x10, RZ ;  /* 0x000000100a0a7810 */ /* 0x000fc60007ffe0ff */
[----:B------:R-:W1:Y:S01]  /*08f0*/  LDS R14, [R9+-0x200] ;  /* 0xfffe0000090e7984 */ /* 0x000e620000000800 */
[----:B------:R-:W-:-:S03]  /*0900*/  ISETP.NE.AND P2, PT, R10, RZ, PT ;  /* 0x000000ff0a00720c */ /* 0x000fc60003f45270 */
[----:B------:R-:W-:Y:S04]  /*0910*/  LDS R21, [R11+-0x1c] ;  /* 0xffffe4000b157984 */ /* 0x000fe80000000800 */
[----:B------:R-:W2:Y:S04]  /*0920*/  LDS R26, [R9+-0x1c0] ;  /* 0xfffe4000091a7984 */ /* 0x000ea80000000800 */
[----:B------:R-:W-:Y:S04]  /*0930*/  LDS R20, [R11+-0x18] ;  /* 0xffffe8000b147984 */ /* 0x000fe80000000800 */
[----:B------:R-:W3:Y:S04]  /*0940*/  LDS R13, [R9+-0x180] ;  /* 0xfffe8000090d7984 */ /* 0x000ee80000000800 */
[----:B------:R-:W-:Y:S04]  /*0950*/  LDS R18, [R11+-0x14] ;  /* 0xffffec000b127984 */ /* 0x000fe80000000800 */
[----:B------:R-:W4:Y:S04]  /*0960*/  LDS R19, [R9+-0x140] ;  /* 0xfffec00009137984 */ /* 0x000f280000000800 */
[----:B------:R-:W-:Y:S04]  /*0970*/  LDS R16, [R11+-0x10] ;  /* 0xfffff0000b107984 */ /* 0x000fe80000000800 */
[----:B------:R-:W5:Y:S04]  /*0980*/  LDS R17, [R9+-0x100] ;  /* 0xffff000009117984 */ /* 0x000f680000000800 */
[----:B------:R-:W-:Y:S01]  /*0990*/  LDS R24, [R11+-0xc] ;  /* 0xfffff4000b187984 */ /* 0x000fe20000000800 */
[----:B-1----:R-:W-:-:S03]  /*09a0*/  IMAD R14, R15, R14, R12 ;  /* 0x0000000e0f0e7224 */ /* 0x002fc600078e020c */
[----:B------:R-:W1:Y:S04]  /*09b0*/  LDS R25, [R9+-0xc0] ;  /* 0xffff400009197984 */ /* 0x000e680000000800 */
[----:B------:R-:W-:Y:S01]  /*09c0*/  LDS R15, [R9+-0x80] ;  /* 0xffff8000090f7984 */ /* 0x000fe20000000800 */
[----:B--2---:R-:W-:-:S03]  /*09d0*/  IMAD R21, R21, R26, R14 ;  /* 0x0000001a15157224 */ /* 0x004fc600078e020e */
[----:B------:R-:W-:Y:S04]  /*09e0*/  LDS R12, [R11+-0x4] ;  /* 0xfffffc000b0c7984 */ /* 0x000fe80000000800 */
[----:B------:R-:W2:Y:S01]  /*09f0*/  LDS R14, [R11+-0x8] ;  /* 0xfffff8000b0e7984 */ /* 0x000ea20000000800 */
[----:B---3--:R-:W-:-:S03]  /*0a00*/  IMAD R20, R20, R13, R21 ;  /* 0x0000000d14147224 */ /* 0x008fc600078e0215 */
[----:B------:R-:W3:Y:S04]  /*0a10*/  LDS R13, [R9+-0x40] ;  /* 0xffffc000090d7984 */ /* 0x000ee80000000800 */
[----:B------:R-:W-:Y:S01]  /*0a20*/  LDS R21, [R9] ;  /* 0x0000000009157984 */ /* 0x000fe20000000800 */
[----:B----4-:R-:W-:-:S03]  /*0a30*/  IMAD R26, R18, R19, R20 ;  /* 0x00000013121a7224 */ /* 0x010fc600078e0214 */
[----:B------:R-:W4:Y:S04]  /*0a40*/  LDS R20, [R11] ;  /* 0x000000000b147984 */ /* 0x000f280000000800 */
[----:B------:R-:W-:Y:S01]  /*0a50*/  LDS R19, [R11+0x4] ;  /* 0x000004000b137984 */ /* 0x000fe20000000800 */
[----:B-----5:R-:W-:-:S03]  /*0a60*/  IMAD R16, R16, R17, R26 ;  /* 0x0000001110107224 */ /* 0x020fc600078e021a */
[----:B------:R-:W5:Y:S04]  /*0a70*/  LDS R18, [R9+0x40] ;  /* 0x0000400009127984 */ /* 0x000f680000000800 */
[----:B------:R-:W-:Y:S01]  /*0a80*/  LDS R17, [R9+0x80] ;  /* 0x0000800009117984 */ /* 0x000fe20000000800 */
[----:B-1----:R-:W-:-:S03]  /*0a90*/  IMAD R24, R24, R25, R16 ;  /* 0x0000001918187224 */ /* 0x002fc600078e0210 */
[----:B------:R-:W1:Y:S04]  /*0aa0*/  LDS R16, [R11+0x8] ;  /* 0x000008000b107984 */ /* 0x000e680000000800 */
[----:B------:R-:W-:Y:S01]  /*0ab0*/  LDS R25, [R9+0x180] ;  /* 0x0001800009197984 */ /* 0x000fe20000000800 */
[----:B--2---:R-:W-:-:S03]  /*0ac0*/  IMAD R24, R14, R15, R24 ;  /* 0x0000000f0e187224 */ /* 0x004fc600078e0218 */
[----:B------:R-:W-:Y:S01]  /*0ad0*/  LDS R14, [R11+0xc] ;  /* 0x00000c000b0e7984 */ /* 0x000fe20000000800 */
[----:B---3--:R-:W-:-:S03]  /*0ae0*/  IMAD R24, R12, R13, R24 ;  /* 0x0000000d0c187224 */ /* 0x008fc600078e0218 */
[----:B------:R-:W2:Y:S04]  /*0af0*/  LDS R15, [R9+0xc0] ;  /* 0x0000c000090f7984 */ /* 0x000ea80000000800 */
[----:B------:R-:W-:Y:S01]  /*0b00*/  LDS R12, [R11+0x10] ;  /* 0x000010000b0c7984 */ /* 0x000fe20000000800 */
[----:B----4-:R-:W-:-:S03]  /*0b10*/  IMAD R24, R20, R21, R24 ;  /* 0x0000001514187224 */ /* 0x010fc600078e0218 */
[----:B------:R-:W3:Y:S04]  /*0b20*/  LDS R13, [R9+0x100] ;  /* 0x00010000090d7984 */ /* 0x000ee80000000800 */
[----:B------:R-:W-:Y:S01]  /*0b30*/  LDS R20, [R11+0x14] ;  /* 0x000014000b147984 */ /* 0x000fe20000000800 */
[----:B-----5:R-:W-:-:S03]  /*0b40*/  IMAD R26, R19, R18, R24 ;  /* 0x00000012131a7224 */ /* 0x020fc600078e0218 */
[----:B------:R-:W4:Y:S04]  /*0b50*/  LDS R21, [R9+0x140] ;  /* 0x0001400009157984 */ /* 0x000f280000000800 */
[----:B------:R-:W5:Y:S04]  /*0b60*/  LDS R24, [R11+0x18] ;  /* 0x000018000b187984 */ /* 0x000f680000000800 */
[----:B------:R0:W-:Y:S01]  /*0b70*/  LDS R18, [R11+0x1c] ;  /* 0x00001c000b127984 */ /* 0x0001e20000000800 */
[----:B-1----:R-:W-:-:S03]  /*0b80*/  IMAD R16, R16, R17, R26 ;  /* 0x0000001110107224 */ /* 0x002fc600078e021a */
[----:B------:R1:W5:Y:S01]  /*0b90*/  LDS R19, [R9+0x1c0] ;  /* 0x0001c00009137984 */ /* 0x0003620000000800 */
[----:B0-----:R-:W-:Y:S01]  /*0ba0*/  VIADD R11, R11, 0x40 ;  /* 0x000000400b0b7836 */ /* 0x001fe20000000000 */
[----:B-1----:R-:W-:Y:S01]  /*0bb0*/  IADD3 R9, PT, PT, R9, 0x400, RZ ;  /* 0x0000040009097810 */ /* 0x002fe20007ffe0ff */
[----:B--2---:R-:W-:-:S04]  /*0bc0*/  IMAD R14, R14, R15, R16 ;  /* 0x0000000f0e0e7224 */ /* 0x004fc800078e0210 */
[----:B---3--:R-:W-:-:S04]  /*0bd0*/  IMAD R12, R12, R13, R14 ;  /* 0x0000000d0c0c7224 */ /* 0x008fc800078e020e */
[----:B----4-:R-:W-:-:S04]  /*0be0*/  IMAD R12, R20, R21, R12 ;  /* 0x00000015140c7224 */ /* 0x010fc800078e020c */
[----:B-----5:R-:W-:-:S04]  /*0bf0*/  IMAD R12, R24, R25, R12 ;  /* 0x00000019180c7224 */ /* 0x020fc800078e020c */
[----:B------:R-:W-:Y:S01]  /*0c00*/  IMAD R12, R18, R19, R12 ;  /* 0x00000013120c7224 */ /* 0x000fe200078e020c */
[----:B------:R-:W-:Y:S06]  /*0c10*/  @P2 BRA `(.L_x_8) ;  /* 0xfffffffc002c2947 */ /* 0x000fec000383ffff */
[----:B------:R-:W-:Y:S05]  /*0c20*/  BSYNC.RECONVERGENT B0 ;  /* 0x0000000000007941 */ /* 0x000fea0003800200 */
.L_x_7:
[----:B------:R-:W-:-:S07]  /*0c30*/  IMAD.MOV.U32 R9, RZ, RZ, R4 ;  /* 0x000000ffff097224 */ /* 0x000fce00078e0004 */
.L_x_6:
[----:B------:R-:W-:Y:S01]  /*0c40*/  ISETP.NE.AND P2, PT, R22, RZ, PT ;  /* 0x000000ff1600720c */ /* 0x000fe20003f45270 */
[----:B------:R-:W-:-:S12]  /*0c50*/  BSSY.RECONVERGENT B0, `(.L_x_9) ;  /* 0x000004b000007945 */ /* 0x000fd80003800200 */
[----:B------:R-:W-:Y:S05]  /*0c60*/  @!P2 BRA `(.L_x_10) ;  /* 0x000000040024a947 */ /* 0x000fea0003800000 */
[----:B------:R-:W2:Y:S01]  /*0c70*/  S2R R11, SR_CgaCtaId ;  /* 0x00000000000b7919 */ /* 0x000ea20000008800 */
[----:B-1----:R-:W-:Y:S01]  /*0c80*/  MOV R10, 0x400 ;  /* 0x00000400000a7802 */ /* 0x002fe20000000f00 */
[----:B------:R-:W-:Y:S01]  /*0c90*/  BSSY.RECONVERGENT B1, `(.L_x_11) ;  /* 0x0000023000017945 */ /* 0x000fe20003800200 */
[----:B------:R-:W-:Y:S02]  /*0ca0*/  ISETP.NE.AND P2, PT, R23, RZ, PT ;  /* 0x000000ff1700720c */ /* 0x000fe40003f45270 */
[----:B------:R-:W-:Y:S02]  /*0cb0*/  IADD3 R14, PT, PT, R10, 0x2040, RZ ;  /* 0x000020400a0e7810 */ /* 0x000fe40007ffe0ff */
[C---:B--2---:R-:W-:Y:S02]  /*0cc0*/  LEA R13, R11.reuse, R10, 0x18 ;  /* 0x0000000a0b0d7211 */ /* 0x044fe400078ec0ff */
[----:B------:R-:W-:-:S03]  /*0cd0*/  LEA R10, R11, R14, 0x18 ;  /* 0x0000000e0b0a7211 */ /* 0x000fc600078ec0ff */
[----:B------:R-:W-:Y:S02]  /*0ce0*/  IMAD R14, R8, 0x204, R13 ;  /* 0x00000204080e7824 */ /* 0x000fe400078e020d */
[----:B------:R-:W-:Y:S01]  /*0cf0*/  IMAD R10, R7, 0x4, R10 ;  /* 0x00000004070a7824 */ /* 0x000fe200078e020a */
[----:B------:R-:W-:Y:S06]  /*0d00*/  @!P1 BRA `(.L_x_12) ;  /* 0x00000000006c9947 */ /* 0x000fec0003800000 */
[C---:B------:R-:W-:Y:S01]  /*0d10*/  LEA R17, R9.reuse, R14, 0x2 ;  /* 0x0000000e09117211 */ /* 0x040fe200078e10ff */
[C---:B------:R-:W-:Y:S01]  /*0d20*/  IMAD R15, R9.reuse, 0x40, R10 ;  /* 0x00000040090f7824 */ /* 0x040fe200078e020a */
[----:B------:R-:W-:-:S03]  /*0d30*/  IADD3 R9, PT, PT, R9, 0x8, RZ ;  /* 0x0000000809097810 */ /* 0x000fc60007ffe0ff */
[----:B------:R-:W-:Y:S04]  /*0d40*/  LDS R19, [R17] ;  /* 0x0000000011137984 */ /* 0x000fe80000000800 */
[----:B------:R-:W1:Y:S04]  /*0d50*/  LDS R20, [R15] ;  /* 0x000000000f147984 */ /* 0x000e680000000800 */
[----:B------:R-:W-:Y:S04]  /*0d60*/  LDS R21, [R17+0x4] ;  /* 0x0000040011157984 */ /* 0x000fe80000000800 */
[----:B------:R-:W2:Y:S04]  /*0d70*/  LDS R24, [R15+0x40] ;  /* 0x000040000f187984 */ /* 0x000ea80000000800 */
[----:B------:R-:W-:Y:S04]  /*0d80*/  LDS R11, [R17+0x8] ;  /* 0x00000800110b7984 */ /* 0x000fe80000000800 */
[----:B------:R-:W3:Y:S04]  /*0d90*/  LDS R16, [R15+0x80] ;  /* 0x000080000f107984 */ /* 0x000ee80000000800 */
[----:B------:R-:W-:Y:S04]  /*0da0*/  LDS R13, [R17+0xc] ;  /* 0x00000c00110d7984 */ /* 0x000fe80000000800 */
[----:B------:R-:W4:Y:S04]  /*0db0*/  LDS R18, [R15+0xc0] ;  /* 0x0000c0000f127984 */ /* 0x000f280000000800 */
[----:B------:R-:W-:Y:S04]  /*0dc0*/  LDS R25, [R15+0x140] ;  /* 0x000140000f197984 */ /* 0x000fe80000000800 */
[----:B------:R-:W-:Y:S04]  /*0dd0*/  LDS R26, [R17+0x1c] ;  /* 0x00001c00111a7984 */ /* 0x000fe80000000800 */
[----:B------:R-:W-:Y:S01]  /*0de0*/  LDS R27, [R15+0x1c0] ;  /* 0x0001c0000f1b7984 */ /* 0x000fe20000000800 */
[----:B-1----:R-:W-:-:S03]  /*0df0*/  IMAD R20, R19, R20, R12 ;  /* 0x0000001413147224 */ /* 0x002fc600078e020c */
[----:B------:R-:W-:Y:S04]  /*0e00*/  LDS R12, [R17+0x10] ;  /* 0x00001000110c7984 */ /* 0x000fe80000000800 */
[----:B------:R-:W1:Y:S01]  /*0e10*/  LDS R19, [R15+0x100] ;  /* 0x000100000f137984 */ /* 0x000e620000000800 */
[----:B--2---:R-:W-:-:S03]  /*0e20*/  IMAD R28, R21, R24, R20 ;  /* 0x00000018151c7224 */ /* 0x004fc600078e0214 */
[----:B------:R-:W2:Y:S04]  /*0e30*/  LDS R24, [R17+0x14] ;  /* 0x0000140011187984 */ /* 0x000ea80000000800 */
[----:B------:R-:W-:Y:S01]  /*0e40*/  LDS R20, [R17+0x18] ;  /* 0x0000180011147984 */ /* 0x000fe20000000800 */
[----:B---3--:R-:W-:-:S03]  /*0e50*/  IMAD R11, R11, R16, R28 ;  /* 0x000000100b0b7224 */ /* 0x008fc600078e021c */
[----:B------:R-:W3:Y:S01]  /*0e60*/  LDS R21, [R15+0x180] ;  /* 0x000180000f157984 */ /* 0x000ee20000000800 */
[----:B----4-:R-:W-:-:S04]  /*0e70*/  IMAD R11, R13, R18, R11 ;  /* 0x000000120d0b7224 */ /* 0x010fc800078e020b */
[----:B-1----:R-:W-:-:S04]  /*0e80*/  IMAD R11, R12, R19, R11 ;  /* 0x000000130c0b7224 */ /* 0x002fc800078e020b */
[----:B--2---:R-:W-:-:S04]  /*0e90*/  IMAD R11, R24, R25, R11 ;  /* 0x00000019180b7224 */ /* 0x004fc800078e020b */
[----:B---3--:R-:W-:-:S04]  /*0ea0*/  IMAD R11, R20, R21, R11 ;  /* 0x00000015140b7224 */ /* 0x008fc800078e020b */
[----:B------:R-:W-:-:S07]  /*0eb0*/  IMAD R12, R26, R27, R11 ;  /* 0x0000001b1a0c7224 */ /* 0x000fce00078e020b */
.L_x_12:
[----:B0-----:R-:W-:Y:S05]  /*0ec0*/  BSYNC.RECONVERGENT B1 ;  /* 0x0000000000017941 */ /* 0x001fea0003800200 */
.L_x_11:
[----:B------:R-:W-:Y:S05]  /*0ed0*/  @!P2 BRA `(.L_x_10) ;  /* 0x000000000088a947 */ /* 0x000fea0003800000 */
[----:B------:R-:W-:Y:S01]  /*0ee0*/  BSSY.RECONVERGENT B1, `(.L_x_13) ;  /* 0x0000012000017945 */ /* 0x000fe20003800200 */
[----:B------:R-:W-:-:S03]  /*0ef0*/  ISETP.NE.AND P2, PT, R5, RZ, PT ;  /* 0x000000ff0500720c */ /* 0x000fc60003f45270 */
[----:B------:R-:W-:Y:S10]  /*0f00*/  @!P0 BRA `(.L_x_14) ;  /* 0x00000000003c8947 */ /* 0x000ff40003800000 */
[C---:B------:R-:W-:Y:S01]  /*0f10*/  IMAD R11, R9.reuse, 0x4, R14 ;  /* 0x00000004090b7824 */ /* 0x040fe200078e020e */
[C---:B------:R-:W-:Y:S01]  /*0f20*/  LEA R15, R9.reuse, R10, 0x6 ;  /* 0x0000000a090f7211 */ /* 0x040fe200078e30ff */
[----:B------:R-:W-:-:S03]  /*0f30*/  VIADD R9, R9, 0x4 ;  /* 0x0000000409097836 */ /* 0x000fc60000000000 */
[----:B------:R-:W-:Y:S04]  /*0f40*/  LDS R13, [R11] ;  /* 0x000000000b0d7984 */ /* 0x000fe80000000800 */
[----:B------:R-:W0:Y:S04]  /*0f50*/  LDS R16, [R15] ;  /* 0x000000000f107984 */ /* 0x000e280000000800 */
[----:B------:R-:W-:Y:S04]  /*0f60*/  LDS R18, [R11+0x4] ;  /* 0x000004000b127984 */ /* 0x000fe80000000800 */
[----:B------:R-:W1:Y:S04]  /*0f70*/  LDS R17, [R15+0x40] ;  /* 0x000040000f117984 */ /* 0x000e680000000800 */
[----:B------:R-:W-:Y:S04]  /*0f80*/  LDS R20, [R11+0x8] ;  /* 0x000008000b147984 */ /* 0x000fe80000000800 */
[----:B------:R-:W2:Y:S04]  /*0f90*/  LDS R19, [R15+0x80] ;  /* 0x000080000f137984 */ /* 0x000ea80000000800 */
[----:B------:R-:W-:Y:S04]  /*0fa0*/  LDS R24, [R11+0xc] ;  /* 0x00000c000b187984 */ /* 0x000fe80000000800 */
[----:B------:R-:W3:Y:S01]  /*0fb0*/  LDS R21, [R15+0xc0] ;  /* 0x0000c0000f157984 */ /* 0x000ee20000000800 */
[----:B0-----:R-:W-:-:S04]  /*0fc0*/  IMAD R13, R13, R16, R12 ;  /* 0x000000100d0d7224 */ /* 0x001fc800078e020c */
[----:B-1----:R-:W-:-:S04]  /*0fd0*/  IMAD R13, R18, R17, R13 ;  /* 0x00000011120d7224 */ /* 0x002fc800078e020d */
[----:B--2---:R-:W-:-:S04]  /*0fe0*/  IMAD R13, R20, R19, R13 ;  /* 0x00000013140d7224 */ /* 0x004fc800078e020d */
[----:B---3--:R-:W-:-:S07]  /*0ff0*/  IMAD R12, R24, R21, R13 ;  /* 0x00000015180c7224 */ /* 0x008fce00078e020d */
.L_x_14:
[----:B------:R-:W-:Y:S05]  /*1000*/  BSYNC.RECONVERGENT B1 ;  /* 0x0000000000017941 */ /* 0x000fea0003800200 */
.L_x_13:
[----:B------:R-:W-:Y:S05]  /*1010*/  @!P2 BRA `(.L_x_10) ;  /* 0x000000000038a947 */ /* 0x000fea0003800000 */
[C---:B------:R-:W-:Y:S01]  /*1020*/  LEA R14, R9.reuse, R14, 0x2 ;  /* 0x0000000e090e7211 */ /* 0x040fe200078e10ff */
[----:B------:R-:W-:Y:S01]  /*1030*/  IMAD R15, R9, 0x40, R10 ;  /* 0x00000040090f7824 */ /* 0x000fe200078e020a */
[----:B------:R-:W-:-:S03]  /*1040*/  ISETP.NE.AND P2, PT, R5, 0x1, PT ;  /* 0x000000010500780c */ /* 0x000fc60003f45270 */
[----:B------:R-:W-:Y:S04]  /*1050*/  LDS R9, [R14] ;  /* 0x000000000e097984 */ /* 0x000fe80000000800 */
[----:B------:R-:W0:Y:S02]  /*1060*/  LDS R10, [R15] ;  /* 0x000000000f0a7984 */ /* 0x000e240000000800 */
[----:B0-----:R-:W-:-:S04]  /*1070*/  IMAD R12, R9, R10, R12 ;  /* 0x0000000a090c7224 */ /* 0x001fc800078e020c */
[----:B------:R-:W-:Y:S05]  /*1080*/  @!P2 BRA `(.L_x_10) ;  /* 0x00000000001ca947 */ /* 0x000fea0003800000 */
[----:B------:R-:W-:Y:S01]  /*1090*/  ISETP.NE.AND P2, PT, R5, 0x2, PT ;  /* 0x000000020500780c */ /* 0x000fe20003f45270 */
[----:B------:R-:W-:Y:S04]  /*10a0*/  LDS R9, [R14+0x4] ;  /* 0x000004000e097984 */ /* 0x000fe80000000800 */
[----:B------:R-:W0:Y:S08]  /*10b0*/  LDS R10, [R15+0x40] ;  /* 0x000040000f0a7984 */ /* 0x000e300000000800 */
[----:B------:R-:W-:Y:S04]  /*10c0*/  @P2 LDS R11, [R14+0x8] ;  /* 0x000008000e0b2984 */ /* 0x000fe80000000800 */
[----:B------:R-:W1:Y:S01]  /*10d0*/  @P2 LDS R13, [R15+0x80] ;  /* 0x000080000f0d2984 */ /* 0x000e620000000800 */
[----:B0-----:R-:W-:-:S04]  /*10e0*/  IMAD R12, R9, R10, R12 ;  /* 0x0000000a090c7224 */ /* 0x001fc800078e020c */
[----:B-1----:R-:W-:-:S07]  /*10f0*/  @P2 IMAD R12, R11, R13, R12 ;  /* 0x0000000d0b0c2224 */ /* 0x002fce00078e020c */
.L_x_10:
[----:B0-----:R-:W-:Y:S05]  /*1100*/  BSYNC.RECONVERGENT B0 ;  /* 0x0000000000007941 */ /* 0x001fea0003800200 */
.L_x_9:
[----:B-1----:R-:W0:Y:S01]  /*1110*/  LDC.64 R10, c[0x0][0x390] ;  /* 0x0000e400ff0a7b82 */ /* 0x002e220000000a00 */
[----:B------:R-:W1:Y:S01]  /*1120*/  LDCU UR7, c[0x0][0x39c] ;  /* 0x00007380ff0777ac */ /* 0x000e620008000800 */
[----:B------:R-:W-:Y:S01]  /*1130*/  IADD3 R8, PT, PT, R3, R8, RZ ;  /* 0x0000000803087210 */ /* 0x000fe20007ffe0ff */
[----:B------:R-:W-:Y:S01]  /*1140*/  IMAD R7, R0, 0x10, R7 ;  /* 0x0000001000077824 */ /* 0x000fe200078e0207 */
[----:B------:R-:W-:-:S04]  /*1150*/  IADD3 R2, PT, PT, R2, UR6, RZ ;  /* 0x0000000602027c10 */ /* 0x000fc8000fffe0ff */
[----:B------:R-:W-:Y:S01]  /*1160*/  ISETP.GE.U32.AND P2, PT, R2, 0x100, PT ;  /* 0x000001000200780c */ /* 0x000fe20003f46070 */
[----:B-1----:R-:W-:-:S04]  /*1170*/  IMAD R7, R8, UR7, R7 ;  /* 0x0000000708077c24 */ /* 0x002fc8000f8e0207 */
[----:B0-----:R-:W-:-:S05]  /*1180*/  IMAD.WIDE R10, R7, 0x4, R10 ;  /* 0x00000004070a7825 */ /* 0x001fca00078e020a */
[----:B------:R2:W-:Y:S03]  /*1190*/  STG.E desc[UR4][R10.64], R12 ;  /* 0x0000000c0a007986 */ /* 0x0005e6000c101904 */
[----:B------:R-:W-:Y:S05]  /*11a0*/  @!P2 BRA `(.L_x_15) ;  /* 0xfffffff4007ca947 */ /* 0x000fea000383ffff */
[----:B------:R-:W-:Y:S05]  /*11b0*/  EXIT ;  /* 0x000000000000794d */ /* 0x000fea0003800000 */
.L_x_5:
[----:B01----:R-:W0:Y:S01]  /*11c0*/  I2F.U32.RP R10, UR6 ;  /* 0x00000006000a7d06 */ /* 0x003e220008209000 */
[----:B------:R-:W-:Y:S01]  /*11d0*/  VIADD R5, R2, UR6 ;  /* 0x0000000602057c36 */ /* 0x000fe20008000000 */
[----:B------:R-:W-:Y:S01]  /*11e0*/  ISETP.NE.U32.AND P2, PT, RZ, UR6, PT ;  /* 0x00000006ff007c0c */ /* 0x000fe2000bf45070 */
[----:B------:R-:W-:Y:S03]  /*11f0*/  BSSY.RECONVERGENT B0, `(.L_x_16) ;  /* 0x0000029000007945 */ /* 0x000fe60003800200 */
[C---:B------:R-:W-:Y:S02]  /*1200*/  ISETP.GE.U32.AND P0, PT, R5.reuse, 0x100, PT ;  /* 0x000001000500780c */ /* 0x040fe40003f06070 */
[----:B------:R-:W-:Y:S02]  /*1210*/  VIMNMX.U32 R8, PT, PT, R5, 0x100, !PT ;  /* 0x0000010005087848 */ /* 0x000fe40007fe0000 */
[----:B------:R-:W-:-:S04]  /*1220*/  SEL R9, RZ, 0x1, P0 ;  /* 0x00000001ff097807 */ /* 0x000fc80000000000 */
[----:B------:R-:W-:Y:S01]  /*1230*/  IADD3 R8, PT, PT, R8, -R5, -R9 ;  /* 0x8000000508087210 */ /* 0x000fe20007ffe809 */
[----:B0-----:R-:W0:Y:S02]  /*1240*/  MUFU.RCP R10, R10 ;  /* 0x0000000a000a7308 */ /* 0x001e240000001000 */
[----:B0-----:R-:W-:-:S06]  /*1250*/  VIADD R6, R10, 0xffffffe ;  /* 0x0ffffffe0a067836 */ /* 0x001fcc0000000000 */
[----:B------:R0:W1:Y:S02]  /*1260*/  F2I.FTZ.U32.TRUNC.NTZ R7, R6 ;  /* 0x0000000600077305 */ /* 0x000064000021f000 */
[----:B0-----:R-:W-:Y:S02]  /*1270*/  MOV R6, RZ ;  /* 0x000000ff00067202 */ /* 0x001fe40000000f00 */
[----:B-1----:R-:W-:-:S05]  /*1280*/  IADD3 R11, PT, PT, RZ, -R7, RZ ;  /* 0x80000007ff0b7210 */ /* 0x002fca0007ffe0ff */
[----:B------:R-:W-:-:S04]  /*1290*/  IMAD R11, R11, UR6, RZ ;  /* 0x000000060b0b7c24 */ /* 0x000fc8000f8e02ff */
[----:B------:R-:W-:-:S06]  /*12a0*/  IMAD.HI.U32 R7, R7, R11, R6 ;  /* 0x0000000b07077227 */ /* 0x000fcc00078e0006 */
[----:B------:R-:W-:Y:S02]  /*12b0*/  IMAD.HI.U32 R10, R7, R8, RZ ;  /* 0x00000008070a7227 */ /* 0x000fe400078e00ff */
[----:B------:R-:W0:Y:S02]  /*12c0*/  LDC.64 R6, c[0x0][0x390] ;  /* 0x0000e400ff067b82 */ /* 0x000e240000000a00 */
[----:B------:R-:W-:-:S04]  /*12d0*/  IMAD.MOV R5, RZ, RZ, -R10 ;  /* 0x000000ffff057224 */ /* 0x000fc800078e0a0a */
[----:B------:R-:W-:-:S05]  /*12e0*/  IMAD R8, R5, UR6, R8 ;  /* 0x0000000605087c24 */ /* 0x000fca000f8e0208 */
[----:B------:R-:W-:-:S13]  /*12f0*/  ISETP.GE.U32.AND P0, PT, R8, UR6, PT ;  /* 0x0000000608007c0c */ /* 0x000fda000bf06070 */
[----:B------:R-:W-:Y:S01]  /*1300*/  @P0 IADD3 R8, PT, PT, R8, -UR6, RZ ;  /* 0x8000000608080c10 */ /* 0x000fe2000fffe0ff */
[----:B------:R-:W-:-:S03]  /*1310*/  @P0 VIADD R10, R10, 0x1 ;  /* 0x000000010a0a0836 */ /* 0x000fc60000000000 */
[----:B------:R-:W-:-:S13]  /*1320*/  ISETP.GE.U32.AND P1, PT, R8, UR6, PT ;  /* 0x0000000608007c0c */ /* 0x000fda000bf26070 */
[----:B------:R-:W-:Y:S02]  /*1330*/  @P1 IADD3 R10, PT, PT, R10, 0x1, RZ ;  /* 0x000000010a0a1810 */ /* 0x000fe40007ffe0ff */
[----:B------:R-:W-:-:S05]  /*1340*/  @!P2 LOP3.LUT R10, RZ, UR6, RZ, 0x33, !PT ;  /* 0x00000006ff0aac12 */ /* 0x000fca000f8e33ff */
[----:B------:R-:W-:-:S05]  /*1350*/  IMAD.IADD R5, R9, 0x1, R10 ;  /* 0x0000000109057824 */ /* 0x000fca00078e020a */
[C---:B------:R-:W-:Y:S02]  /*1360*/  LOP3.LUT R8, R5.reuse, 0x3, RZ, 0xc0, !PT ;  /* 0x0000000305087812 */ /* 0x040fe400078ec0ff */
[----:B------:R-:W-:Y:S02]  /*1370*/  ISETP.GE.U32.AND P1, PT, R5, 0x3, PT ;  /* 0x000000030500780c */ /* 0x000fe40003f26070 */
[----:B------:R-:W-:-:S13]  /*1380*/  ISETP.NE.AND P0, PT, R8, 0x3, PT ;  /* 0x000000030800780c */ /* 0x000fda0003f05270 */
[----:B0-----:R-:W-:Y:S05]  /*1390*/  @!P0 BRA `(.L_x_17) ;  /* 0x0000000000388947 */ /* 0x001fea0003800000 */
[----:B------:R-:W0:Y:S01]  /*13a0*/  LDC.64 R8, c[0x0][0x390] ;  /* 0x0000e400ff087b82 */ /* 0x000e220000000a00 */
[----:B------:R-:W-:Y:S01]  /*13b0*/  IADD3 R5, PT, PT, R5, 0x1, RZ ;  /* 0x0000000105057810 */ /* 0x000fe20007ffe0ff */
[----:B------:R-:W-:-:S03]  /*13c0*/  IMAD.MOV.U32 R12, RZ, RZ, RZ ;  /* 0x000000ffff0c7224 */ /* 0x000fc600078e00ff */
[----:B------:R-:W-:-:S07]  /*13d0*/  LOP3.LUT R13, R5, 0x3, RZ, 0xc0, !PT ;  /* 0x00000003050d7812 */ /* 0x000fce00078ec0ff */
.L_x_18:
[----:B------:R-:W-:Y:S01]  /*13e0*/  LOP3.LUT R5, R2, 0xf, RZ, 0xc0, !PT ;  /* 0x0000000f02057812 */ /* 0x000fe200078ec0ff */
[----:B------:R-:W-:Y:S01]  /*13f0*/  VIADD R12, R12, 0x1 ;  /* 0x000000010c0c7836 */ /* 0x000fe20000000000 */
[----:B-1----:R-:W-:Y:S02]  /*1400*/  LEA.HI R11, R2, R3, RZ, 0x1c ;  /* 0x00000003020b7211 */ /* 0x002fe400078fe0ff */
[----:B------:R-:W-:Y:S02]  /*1410*/  LEA R5, R0, R5, 0x4 ;  /* 0x0000000500057211 */ /* 0x000fe400078e20ff */
[----:B------:R-:W-:Y:S02]  /*1420*/  ISETP.NE.AND P0, PT, R12, R13, PT ;  /* 0x0000000d0c00720c */ /* 0x000fe40003f05270 */
[----:B------:R-:W-:Y:S01]  /*1430*/  IADD3 R2, PT, PT, R2, UR6, RZ ;  /* 0x0000000602027c10 */ /* 0x000fe2000fffe0ff */
[----:B------:R-:W-:-:S04]  /*1440*/  IMAD R11, R11, R4, R5 ;  /* 0x000000040b0b7224 */ /* 0x000fc800078e0205 */
[----:B0-----:R-:W-:-:S05]  /*1450*/  IMAD.WIDE R10, R11, 0x4, R8 ;  /* 0x000000040b0a7825 */ /* 0x001fca00078e0208 */
[----:B------:R1:W-:Y:S01]  /*1460*/  STG.E desc[UR4][R10.64], RZ ;  /* 0x000000ff0a007986 */ /* 0x0003e2000c101904 */
[----:B------:R-:W-:Y:S05]  /*1470*/  @P0 BRA `(.L_x_18) ;  /* 0xfffffffc00d80947 */ /* 0x000fea000383ffff */
.L_x_17:
[----:B------:R-:W-:Y:S05]  /*1480*/  BSYNC.RECONVERGENT B0 ;  /* 0x0000000000007941 */ /* 0x000fea0003800200 */
.L_x_16:
[----:B------:R-:W-:Y:S05]  /*1490*/  @!P1 EXIT ;  /* 0x000000000000994d */ /* 0x000fea0003800000 */
.L_x_19:
[C---:B0-----:R-:W-:Y:S01]  /*14a0*/  VIADD R12, R2.reuse, UR6 ;  /* 0x00000006020c7c36 */ /* 0x041fe20008000000 */
[C---:B------:R-:W-:Y:S02]  /*14b0*/  LOP3.LUT R5, R2.reuse, 0xf, RZ, 0xc0, !PT ;  /* 0x0000000f02057812 */ /* 0x040fe400078ec0ff */
[----:B------:R-:W-:Y:S02]  /*14c0*/  LEA.HI R19, R2, R3, RZ, 0x1c ;  /* 0x0000000302137211 */ /* 0x000fe400078fe0ff */
[----:B------:R-:W-:Y:S01]  /*14d0*/  IADD3 R8, PT, PT, R12, UR6, RZ ;  /* 0x000000060c087c10 */ /* 0x000fe2000fffe0ff */
[----:B-1----:R-:W-:Y:S01]  /*14e0*/  IMAD R10, R0, 0x10, R5 ;  /* 0x00000010000a7824 */ /* 0x002fe200078e0205 */
[----:B------:R-:W-:Y:S02]  /*14f0*/  LOP3.LUT R5, R12, 0xf, RZ, 0xc0, !PT ;  /* 0x0000000f0c057812 */ /* 0x000fe400078ec0ff */
[C---:B------:R-:W-:Y:S01]  /*1500*/  IADD3 R2, PT, PT, R8.reuse, UR6, RZ ;  /* 0x0000000608027c10 */ /* 0x040fe2000fffe0ff */
[----:B------:R-:W-:Y:S01]  /*1510*/  IMAD R19, R19, R4, R10 ;  /* 0x0000000413137224 */ /* 0x000fe200078e020a */
[----:B------:R-:W-:Y:S01]  /*1520*/  LOP3.LUT R11, R8, 0xf, RZ, 0xc0, !PT ;  /* 0x0000000f080b7812 */ /* 0x000fe200078ec0ff */
[----:B------:R-:W-:Y:S01]  /*1530*/  IMAD R5, R0, 0x10, R5 ;  /* 0x0000001000057824 */ /* 0x000fe200078e0205 */
[----:B------:R-:W-:-:S02]  /*1540*/  LOP3.LUT R15, R2, 0xf, RZ, 0xc0, !PT ;  /* 0x0000000f020f7812 */ /* 0x000fc400078ec0ff */
[-C--:B------:R-:W-:Y:S02]  /*1550*/  LEA.HI R9, R12, R3.reuse, RZ, 0x1c ;  /* 0x000000030c097211 */ /* 0x080fe400078fe0ff */
[----:B------:R-:W-:Y:S01]  /*1560*/  LEA.HI R13, R8, R3, RZ, 0x1c ;  /* 0x00000003080d7211 */ /* 0x000fe200078fe0ff */
[C---:B------:R-:W-:Y:S01]  /*1570*/  IMAD R15, R0.reuse, 0x10, R15 ;  /* 0x00000010000f7824 */ /* 0x040fe200078e020f */
[----:B------:R-:W-:Y:S01]  /*1580*/  LEA R11, R0, R11, 0x4 ;  /* 0x0000000b000b7211 */ /* 0x000fe200078e20ff */
[-C--:B------:R-:W-:Y:S01]  /*1590*/  IMAD R9, R9, R4.reuse, R5 ;  /* 0x0000000409097224 */ /* 0x080fe200078e0205 */
[C---:B------:R-:W-:Y:S02]  /*15a0*/  LEA.HI R17, R2.reuse, R3, RZ, 0x1c ;  /* 0x0000000302117211 */ /* 0x040fe400078fe0ff */
[----:B------:R-:W-:Y:S01]  /*15b0*/  IADD3 R2, PT, PT, R2, UR6, RZ ;  /* 0x0000000602027c10 */ /* 0x000fe2000fffe0ff */
[-C--:B------:R-:W-:Y:S02]  /*15c0*/  IMAD R11, R13, R4.reuse, R11 ;  /* 0x000000040d0b7224 */ /* 0x080fe400078e020b */
[----:B------:R-:W-:Y:S01]  /*15d0*/  IMAD R13, R17, R4, R15 ;  /* 0x00000004110d7224 */ /* 0x000fe200078e020f */
[----:B------:R-:W-:Y:S01]  /*15e0*/  ISETP.GE.U32.AND P0, PT, R2, 0x100, PT ;  /* 0x000001000200780c */ /* 0x000fe20003f06070 */
[----:B------:R-:W-:-:S04]  /*15f0*/  IMAD.WIDE R14, R19, 0x4, R6 ;  /* 0x00000004130e7825 */ /* 0x000fc800078e0206 */
[--C-:B------:R-:W-:Y:S01]  /*1600*/  IMAD.WIDE R8, R9, 0x4, R6.reuse ;  /* 0x0000000409087825 */ /* 0x100fe200078e0206 */
[----:B------:R0:W-:Y:S03]  /*1610*/  STG.E desc[UR4][R14.64], RZ ;  /* 0x000000ff0e007986 */ /* 0x0001e6000c101904 */
[--C-:B------:R-:W-:Y:S01]  /*1620*/  IMAD.WIDE R10, R11, 0x4, R6.reuse ;  /* 0x000000040b0a7825 */ /* 0x100fe200078e0206 */
[----:B------:R0:W-:Y:S03]  /*1630*/  STG.E desc[UR4][R8.64], RZ ;  /* 0x000000ff08007986 */ /* 0x0001e6000c101904 */
[----:B------:R-:W-:Y:S01]  /*1640*/  IMAD.WIDE R12, R13, 0x4, R6 ;  /* 0x000000040d0c7825 */ /* 0x000fe200078e0206 */
[----:B------:R0:W-:Y:S04]  /*1650*/  STG.E desc[UR4][R10.64], RZ ;  /* 0x000000ff0a007986 */ /* 0x0001e8000c101904 */
[----:B------:R0:W-:Y:S01]  /*1660*/  STG.E desc[UR4][R12.64], RZ ;  /* 0x000000ff0c007986 */ /* 0x0001e2000c101904 */
[----:B------:R-:W-:Y:S05]  /*1670*/  @!P0 BRA `(.L_x_19) ;  /* 0xfffffffc00888947 */ /* 0x000fea000383ffff */
[----:B------:R-:W-:Y:S05]  /*1680*/  EXIT ;  /* 0x000000000000794d */ /* 0x000fea0003800000 */
.L_x_20:
[----:B------:R-:W-:-:S00]  /*1690*/  BRA `(.L_x_20) ;  /* 0xfffffffc00fc7947 */ /* 0x000fc0000383ffff */
[----:B------:R-:W-:-:S00]  /*16a0*/  NOP ;  /* 0x0000000000007918 */ /* 0x000fc00000000000 */
        /* <DEDUP_REMOVED lines=13> */
.L_x_21:


//--------------------- .nv.shared._Z11gemm_kernelIiiLi16ELi16EEvPT_S1_PT0_iii --------------------------
	.section	.nv.shared._Z11gemm_kernelIiiLi16ELi16EEvPT_S1_PT0_iii,"aw",@nobits
	.sectionflags	@""
	.align	4
.nv.shared._Z11gemm_kernelIiiLi16ELi16EEvPT_S1_PT0_iii:
	.zero		17536


//--------------------- .nv.shared.reserved.0     --------------------------
	.section	.nv.shared.reserved.0,"aw",@nobits
	.weak		__nv_reservedSMEM_offset_0_alias
	.size		__nv_reservedSMEM_offset_0_alias, 0, 64
	.other		__nv_reservedSMEM_offset_0_alias,@"STO_CUDA_RESERVED_SHARED STV_DEFAULT"
__nv_reservedSMEM_offset_0_alias:
	.zero		0
	.zero		64


//--------------------- .nv.constant0._Z11gemm_kernelIiiLi16ELi16EEvPT_S1_PT0_iii --------------------------
	.section	.nv.constant0._Z11gemm_kernelIiiLi16ELi16EEvPT_S1_PT0_iii,"a",@progbits
	.sectionflags	@""
	.align	4
.nv.constant0._Z11gemm_kernelIiiLi16ELi16EEvPT_S1_PT0_iii:
	.zero		932


//--------------------- SYMBOLS --------------------------

	.type		.nv.reservedSmem.offset0,@object
	.size		.nv.reservedSmem.offset0,0x4
	.type		.nv.reservedSmem.cap,@object
	.size		.nv.reservedSmem.cap,0x4
